//
// Generated by NVIDIA NVVM Compiler
//
// Compiler Build ID: CL-36424714
// Cuda compilation tools, release 13.0, V13.0.88
// Based on NVVM 20.0.0
//

.version 9.0
.target sm_100
.address_size 64

	// .globl	_Z10applyForceP6float4S0_S0_fi
// _ZZ10applyForceP6float4S0_S0_fiE4spos has been demoted

.visible .entry _Z10applyForceP6float4S0_S0_fi(
	.param .u64 .ptr .align 1 _Z10applyForceP6float4S0_S0_fi_param_0,
	.param .u64 .ptr .align 1 _Z10applyForceP6float4S0_S0_fi_param_1,
	.param .u64 .ptr .align 1 _Z10applyForceP6float4S0_S0_fi_param_2,
	.param .f32 _Z10applyForceP6float4S0_S0_fi_param_3,
	.param .u32 _Z10applyForceP6float4S0_S0_fi_param_4
)
{
	.reg .pred 	%p<3>;
	.reg .b32 	%r<17>;
	.reg .b32 	%f<3092>;
	.reg .b64 	%rd<14>;
	// demoted variable
	.shared .align 8 .b8 _ZZ10applyForceP6float4S0_S0_fiE4spos[2048];
	ld.param.u64 	%rd5, [_Z10applyForceP6float4S0_S0_fi_param_0];
	ld.param.u64 	%rd3, [_Z10applyForceP6float4S0_S0_fi_param_1];
	ld.param.u64 	%rd4, [_Z10applyForceP6float4S0_S0_fi_param_2];
	ld.param.u32 	%r10, [_Z10applyForceP6float4S0_S0_fi_param_4];
	cvta.to.global.u64 	%rd1, %rd5;
	mov.u32 	%r1, %ntid.x;
	mov.u32 	%r11, %ctaid.x;
	mov.u32 	%r15, %tid.x;
	mad.lo.s32 	%r3, %r1, %r11, %r15;
	setp.ge.s32 	%p1, %r3, %r10;
	@%p1 bra 	$L__BB0_4;
	cvta.to.global.u64 	%rd6, %rd4;
	mul.wide.s32 	%rd7, %r3, 16;
	add.s64 	%rd8, %rd6, %rd7;
	cvt.rn.f32.s32 	%f6, %r10;
	mov.f32 	%f7, 0f3727C5AC;
	st.global.v2.f32 	[%rd8], {%f7, %f6};
	mov.u32 	%r12, %nctaid.x;
	shl.b32 	%r13, %r15, 3;
	mov.u32 	%r14, _ZZ10applyForceP6float4S0_S0_fiE4spos;
	add.s32 	%r4, %r14, %r13;
	add.s64 	%rd2, %rd1, %rd7;
	neg.s32 	%r16, %r12;
	mov.f32 	%f3090, 0f00000000;
	mov.f32 	%f3091, %f3090;
$L__BB0_2:
	mul.wide.u32 	%rd9, %r15, 16;
	add.s64 	%rd10, %rd1, %rd9;
	ld.global.v2.f32 	{%f8, %f9}, [%rd10];
	st.shared.v2.f32 	[%r4], {%f8, %f9};
	bar.sync 	0;
	ld.global.v2.f32 	{%f10, %f11}, [%rd2];
	ld.shared.v2.f32 	{%f12, %f13}, [_ZZ10applyForceP6float4S0_S0_fiE4spos];
	sub.f32 	%f14, %f12, %f10;
	sub.f32 	%f15, %f13, %f11;
	mul.f32 	%f16, %f15, %f15;
	fma.rn.f32 	%f17, %f14, %f14, %f16;
	add.f32 	%f18, %f17, 0f3727C5AC;
	rsqrt.approx.f32 	%f19, %f18;
	mul.f32 	%f20, %f19, %f19;
	mul.f32 	%f21, %f19, %f20;
	fma.rn.f32 	%f22, %f14, %f21, %f3091;
	fma.rn.f32 	%f23, %f15, %f21, %f3090;
	ld.shared.v2.f32 	{%f24, %f25}, [_ZZ10applyForceP6float4S0_S0_fiE4spos+8];
	sub.f32 	%f26, %f24, %f10;
	sub.f32 	%f27, %f25, %f11;
	mul.f32 	%f28, %f27, %f27;
	fma.rn.f32 	%f29, %f26, %f26, %f28;
	add.f32 	%f30, %f29, 0f3727C5AC;
	rsqrt.approx.f32 	%f31, %f30;
	mul.f32 	%f32, %f31, %f31;
	mul.f32 	%f33, %f31, %f32;
	fma.rn.f32 	%f34, %f26, %f33, %f22;
	fma.rn.f32 	%f35, %f27, %f33, %f23;
	ld.shared.v2.f32 	{%f36, %f37}, [_ZZ10applyForceP6float4S0_S0_fiE4spos+16];
	sub.f32 	%f38, %f36, %f10;
	sub.f32 	%f39, %f37, %f11;
	mul.f32 	%f40, %f39, %f39;
	fma.rn.f32 	%f41, %f38, %f38, %f40;
	add.f32 	%f42, %f41, 0f3727C5AC;
	rsqrt.approx.f32 	%f43, %f42;
	mul.f32 	%f44, %f43, %f43;
	mul.f32 	%f45, %f43, %f44;
	fma.rn.f32 	%f46, %f38, %f45, %f34;
	fma.rn.f32 	%f47, %f39, %f45, %f35;
	ld.shared.v2.f32 	{%f48, %f49}, [_ZZ10applyForceP6float4S0_S0_fiE4spos+24];
	sub.f32 	%f50, %f48, %f10;
	sub.f32 	%f51, %f49, %f11;
	mul.f32 	%f52, %f51, %f51;
	fma.rn.f32 	%f53, %f50, %f50, %f52;
	add.f32 	%f54, %f53, 0f3727C5AC;
	rsqrt.approx.f32 	%f55, %f54;
	mul.f32 	%f56, %f55, %f55;
	mul.f32 	%f57, %f55, %f56;
	fma.rn.f32 	%f58, %f50, %f57, %f46;
	fma.rn.f32 	%f59, %f51, %f57, %f47;
	ld.shared.v2.f32 	{%f60, %f61}, [_ZZ10applyForceP6float4S0_S0_fiE4spos+32];
	sub.f32 	%f62, %f60, %f10;
	sub.f32 	%f63, %f61, %f11;
	mul.f32 	%f64, %f63, %f63;
	fma.rn.f32 	%f65, %f62, %f62, %f64;
	add.f32 	%f66, %f65, 0f3727C5AC;
	rsqrt.approx.f32 	%f67, %f66;
	mul.f32 	%f68, %f67, %f67;
	mul.f32 	%f69, %f67, %f68;
	fma.rn.f32 	%f70, %f62, %f69, %f58;
	fma.rn.f32 	%f71, %f63, %f69, %f59;
	ld.shared.v2.f32 	{%f72, %f73}, [_ZZ10applyForceP6float4S0_S0_fiE4spos+40];
	sub.f32 	%f74, %f72, %f10;
	sub.f32 	%f75, %f73, %f11;
	mul.f32 	%f76, %f75, %f75;
	fma.rn.f32 	%f77, %f74, %f74, %f76;
	add.f32 	%f78, %f77, 0f3727C5AC;
	rsqrt.approx.f32 	%f79, %f78;
	mul.f32 	%f80, %f79, %f79;
	mul.f32 	%f81, %f79, %f80;
	fma.rn.f32 	%f82, %f74, %f81, %f70;
	fma.rn.f32 	%f83, %f75, %f81, %f71;
	ld.shared.v2.f32 	{%f84, %f85}, [_ZZ10applyForceP6float4S0_S0_fiE4spos+48];
	sub.f32 	%f86, %f84, %f10;
	sub.f32 	%f87, %f85, %f11;
	mul.f32 	%f88, %f87, %f87;
	fma.rn.f32 	%f89, %f86, %f86, %f88;
	add.f32 	%f90, %f89, 0f3727C5AC;
	rsqrt.approx.f32 	%f91, %f90;
	mul.f32 	%f92, %f91, %f91;
	mul.f32 	%f93, %f91, %f92;
	fma.rn.f32 	%f94, %f86, %f93, %f82;
	fma.rn.f32 	%f95, %f87, %f93, %f83;
	ld.shared.v2.f32 	{%f96, %f97}, [_ZZ10applyForceP6float4S0_S0_fiE4spos+56];
	sub.f32 	%f98, %f96, %f10;
	sub.f32 	%f99, %f97, %f11;
	mul.f32 	%f100, %f99, %f99;
	fma.rn.f32 	%f101, %f98, %f98, %f100;
	add.f32 	%f102, %f101, 0f3727C5AC;
	rsqrt.approx.f32 	%f103, %f102;
	mul.f32 	%f104, %f103, %f103;
	mul.f32 	%f105, %f103, %f104;
	fma.rn.f32 	%f106, %f98, %f105, %f94;
	fma.rn.f32 	%f107, %f99, %f105, %f95;
	ld.shared.v2.f32 	{%f108, %f109}, [_ZZ10applyForceP6float4S0_S0_fiE4spos+64];
	sub.f32 	%f110, %f108, %f10;
	sub.f32 	%f111, %f109, %f11;
	mul.f32 	%f112, %f111, %f111;
	fma.rn.f32 	%f113, %f110, %f110, %f112;
	add.f32 	%f114, %f113, 0f3727C5AC;
	rsqrt.approx.f32 	%f115, %f114;
	mul.f32 	%f116, %f115, %f115;
	mul.f32 	%f117, %f115, %f116;
	fma.rn.f32 	%f118, %f110, %f117, %f106;
	fma.rn.f32 	%f119, %f111, %f117, %f107;
	ld.shared.v2.f32 	{%f120, %f121}, [_ZZ10applyForceP6float4S0_S0_fiE4spos+72];
	sub.f32 	%f122, %f120, %f10;
	sub.f32 	%f123, %f121, %f11;
	mul.f32 	%f124, %f123, %f123;
	fma.rn.f32 	%f125, %f122, %f122, %f124;
	add.f32 	%f126, %f125, 0f3727C5AC;
	rsqrt.approx.f32 	%f127, %f126;
	mul.f32 	%f128, %f127, %f127;
	mul.f32 	%f129, %f127, %f128;
	fma.rn.f32 	%f130, %f122, %f129, %f118;
	fma.rn.f32 	%f131, %f123, %f129, %f119;
	ld.shared.v2.f32 	{%f132, %f133}, [_ZZ10applyForceP6float4S0_S0_fiE4spos+80];
	sub.f32 	%f134, %f132, %f10;
	sub.f32 	%f135, %f133, %f11;
	mul.f32 	%f136, %f135, %f135;
	fma.rn.f32 	%f137, %f134, %f134, %f136;
	add.f32 	%f138, %f137, 0f3727C5AC;
	rsqrt.approx.f32 	%f139, %f138;
	mul.f32 	%f140, %f139, %f139;
	mul.f32 	%f141, %f139, %f140;
	fma.rn.f32 	%f142, %f134, %f141, %f130;
	fma.rn.f32 	%f143, %f135, %f141, %f131;
	ld.shared.v2.f32 	{%f144, %f145}, [_ZZ10applyForceP6float4S0_S0_fiE4spos+88];
	sub.f32 	%f146, %f144, %f10;
	sub.f32 	%f147, %f145, %f11;
	mul.f32 	%f148, %f147, %f147;
	fma.rn.f32 	%f149, %f146, %f146, %f148;
	add.f32 	%f150, %f149, 0f3727C5AC;
	rsqrt.approx.f32 	%f151, %f150;
	mul.f32 	%f152, %f151, %f151;
	mul.f32 	%f153, %f151, %f152;
	fma.rn.f32 	%f154, %f146, %f153, %f142;
	fma.rn.f32 	%f155, %f147, %f153, %f143;
	ld.shared.v2.f32 	{%f156, %f157}, [_ZZ10applyForceP6float4S0_S0_fiE4spos+96];
	sub.f32 	%f158, %f156, %f10;
	sub.f32 	%f159, %f157, %f11;
	mul.f32 	%f160, %f159, %f159;
	fma.rn.f32 	%f161, %f158, %f158, %f160;
	add.f32 	%f162, %f161, 0f3727C5AC;
	rsqrt.approx.f32 	%f163, %f162;
	mul.f32 	%f164, %f163, %f163;
	mul.f32 	%f165, %f163, %f164;
	fma.rn.f32 	%f166, %f158, %f165, %f154;
	fma.rn.f32 	%f167, %f159, %f165, %f155;
	ld.shared.v2.f32 	{%f168, %f169}, [_ZZ10applyForceP6float4S0_S0_fiE4spos+104];
	sub.f32 	%f170, %f168, %f10;
	sub.f32 	%f171, %f169, %f11;
	mul.f32 	%f172, %f171, %f171;
	fma.rn.f32 	%f173, %f170, %f170, %f172;
	add.f32 	%f174, %f173, 0f3727C5AC;
	rsqrt.approx.f32 	%f175, %f174;
	mul.f32 	%f176, %f175, %f175;
	mul.f32 	%f177, %f175, %f176;
	fma.rn.f32 	%f178, %f170, %f177, %f166;
	fma.rn.f32 	%f179, %f171, %f177, %f167;
	ld.shared.v2.f32 	{%f180, %f181}, [_ZZ10applyForceP6float4S0_S0_fiE4spos+112];
	sub.f32 	%f182, %f180, %f10;
	sub.f32 	%f183, %f181, %f11;
	mul.f32 	%f184, %f183, %f183;
	fma.rn.f32 	%f185, %f182, %f182, %f184;
	add.f32 	%f186, %f185, 0f3727C5AC;
	rsqrt.approx.f32 	%f187, %f186;
	mul.f32 	%f188, %f187, %f187;
	mul.f32 	%f189, %f187, %f188;
	fma.rn.f32 	%f190, %f182, %f189, %f178;
	fma.rn.f32 	%f191, %f183, %f189, %f179;
	ld.shared.v2.f32 	{%f192, %f193}, [_ZZ10applyForceP6float4S0_S0_fiE4spos+120];
	sub.f32 	%f194, %f192, %f10;
	sub.f32 	%f195, %f193, %f11;
	mul.f32 	%f196, %f195, %f195;
	fma.rn.f32 	%f197, %f194, %f194, %f196;
	add.f32 	%f198, %f197, 0f3727C5AC;
	rsqrt.approx.f32 	%f199, %f198;
	mul.f32 	%f200, %f199, %f199;
	mul.f32 	%f201, %f199, %f200;
	fma.rn.f32 	%f202, %f194, %f201, %f190;
	fma.rn.f32 	%f203, %f195, %f201, %f191;
	ld.shared.v2.f32 	{%f204, %f205}, [_ZZ10applyForceP6float4S0_S0_fiE4spos+128];
	sub.f32 	%f206, %f204, %f10;
	sub.f32 	%f207, %f205, %f11;
	mul.f32 	%f208, %f207, %f207;
	fma.rn.f32 	%f209, %f206, %f206, %f208;
	add.f32 	%f210, %f209, 0f3727C5AC;
	rsqrt.approx.f32 	%f211, %f210;
	mul.f32 	%f212, %f211, %f211;
	mul.f32 	%f213, %f211, %f212;
	fma.rn.f32 	%f214, %f206, %f213, %f202;
	fma.rn.f32 	%f215, %f207, %f213, %f203;
	ld.shared.v2.f32 	{%f216, %f217}, [_ZZ10applyForceP6float4S0_S0_fiE4spos+136];
	sub.f32 	%f218, %f216, %f10;
	sub.f32 	%f219, %f217, %f11;
	mul.f32 	%f220, %f219, %f219;
	fma.rn.f32 	%f221, %f218, %f218, %f220;
	add.f32 	%f222, %f221, 0f3727C5AC;
	rsqrt.approx.f32 	%f223, %f222;
	mul.f32 	%f224, %f223, %f223;
	mul.f32 	%f225, %f223, %f224;
	fma.rn.f32 	%f226, %f218, %f225, %f214;
	fma.rn.f32 	%f227, %f219, %f225, %f215;
	ld.shared.v2.f32 	{%f228, %f229}, [_ZZ10applyForceP6float4S0_S0_fiE4spos+144];
	sub.f32 	%f230, %f228, %f10;
	sub.f32 	%f231, %f229, %f11;
	mul.f32 	%f232, %f231, %f231;
	fma.rn.f32 	%f233, %f230, %f230, %f232;
	add.f32 	%f234, %f233, 0f3727C5AC;
	rsqrt.approx.f32 	%f235, %f234;
	mul.f32 	%f236, %f235, %f235;
	mul.f32 	%f237, %f235, %f236;
	fma.rn.f32 	%f238, %f230, %f237, %f226;
	fma.rn.f32 	%f239, %f231, %f237, %f227;
	ld.shared.v2.f32 	{%f240, %f241}, [_ZZ10applyForceP6float4S0_S0_fiE4spos+152];
	sub.f32 	%f242, %f240, %f10;
	sub.f32 	%f243, %f241, %f11;
	mul.f32 	%f244, %f243, %f243;
	fma.rn.f32 	%f245, %f242, %f242, %f244;
	add.f32 	%f246, %f245, 0f3727C5AC;
	rsqrt.approx.f32 	%f247, %f246;
	mul.f32 	%f248, %f247, %f247;
	mul.f32 	%f249, %f247, %f248;
	fma.rn.f32 	%f250, %f242, %f249, %f238;
	fma.rn.f32 	%f251, %f243, %f249, %f239;
	ld.shared.v2.f32 	{%f252, %f253}, [_ZZ10applyForceP6float4S0_S0_fiE4spos+160];
	sub.f32 	%f254, %f252, %f10;
	sub.f32 	%f255, %f253, %f11;
	mul.f32 	%f256, %f255, %f255;
	fma.rn.f32 	%f257, %f254, %f254, %f256;
	add.f32 	%f258, %f257, 0f3727C5AC;
	rsqrt.approx.f32 	%f259, %f258;
	mul.f32 	%f260, %f259, %f259;
	mul.f32 	%f261, %f259, %f260;
	fma.rn.f32 	%f262, %f254, %f261, %f250;
	fma.rn.f32 	%f263, %f255, %f261, %f251;
	ld.shared.v2.f32 	{%f264, %f265}, [_ZZ10applyForceP6float4S0_S0_fiE4spos+168];
	sub.f32 	%f266, %f264, %f10;
	sub.f32 	%f267, %f265, %f11;
	mul.f32 	%f268, %f267, %f267;
	fma.rn.f32 	%f269, %f266, %f266, %f268;
	add.f32 	%f270, %f269, 0f3727C5AC;
	rsqrt.approx.f32 	%f271, %f270;
	mul.f32 	%f272, %f271, %f271;
	mul.f32 	%f273, %f271, %f272;
	fma.rn.f32 	%f274, %f266, %f273, %f262;
	fma.rn.f32 	%f275, %f267, %f273, %f263;
	ld.shared.v2.f32 	{%f276, %f277}, [_ZZ10applyForceP6float4S0_S0_fiE4spos+176];
	sub.f32 	%f278, %f276, %f10;
	sub.f32 	%f279, %f277, %f11;
	mul.f32 	%f280, %f279, %f279;
	fma.rn.f32 	%f281, %f278, %f278, %f280;
	add.f32 	%f282, %f281, 0f3727C5AC;
	rsqrt.approx.f32 	%f283, %f282;
	mul.f32 	%f284, %f283, %f283;
	mul.f32 	%f285, %f283, %f284;
	fma.rn.f32 	%f286, %f278, %f285, %f274;
	fma.rn.f32 	%f287, %f279, %f285, %f275;
	ld.shared.v2.f32 	{%f288, %f289}, [_ZZ10applyForceP6float4S0_S0_fiE4spos+184];
	sub.f32 	%f290, %f288, %f10;
	sub.f32 	%f291, %f289, %f11;
	mul.f32 	%f292, %f291, %f291;
	fma.rn.f32 	%f293, %f290, %f290, %f292;
	add.f32 	%f294, %f293, 0f3727C5AC;
	rsqrt.approx.f32 	%f295, %f294;
	mul.f32 	%f296, %f295, %f295;
	mul.f32 	%f297, %f295, %f296;
	fma.rn.f32 	%f298, %f290, %f297, %f286;
	fma.rn.f32 	%f299, %f291, %f297, %f287;
	ld.shared.v2.f32 	{%f300, %f301}, [_ZZ10applyForceP6float4S0_S0_fiE4spos+192];
	sub.f32 	%f302, %f300, %f10;
	sub.f32 	%f303, %f301, %f11;
	mul.f32 	%f304, %f303, %f303;
	fma.rn.f32 	%f305, %f302, %f302, %f304;
	add.f32 	%f306, %f305, 0f3727C5AC;
	rsqrt.approx.f32 	%f307, %f306;
	mul.f32 	%f308, %f307, %f307;
	mul.f32 	%f309, %f307, %f308;
	fma.rn.f32 	%f310, %f302, %f309, %f298;
	fma.rn.f32 	%f311, %f303, %f309, %f299;
	ld.shared.v2.f32 	{%f312, %f313}, [_ZZ10applyForceP6float4S0_S0_fiE4spos+200];
	sub.f32 	%f314, %f312, %f10;
	sub.f32 	%f315, %f313, %f11;
	mul.f32 	%f316, %f315, %f315;
	fma.rn.f32 	%f317, %f314, %f314, %f316;
	add.f32 	%f318, %f317, 0f3727C5AC;
	rsqrt.approx.f32 	%f319, %f318;
	mul.f32 	%f320, %f319, %f319;
	mul.f32 	%f321, %f319, %f320;
	fma.rn.f32 	%f322, %f314, %f321, %f310;
	fma.rn.f32 	%f323, %f315, %f321, %f311;
	ld.shared.v2.f32 	{%f324, %f325}, [_ZZ10applyForceP6float4S0_S0_fiE4spos+208];
	sub.f32 	%f326, %f324, %f10;
	sub.f32 	%f327, %f325, %f11;
	mul.f32 	%f328, %f327, %f327;
	fma.rn.f32 	%f329, %f326, %f326, %f328;
	add.f32 	%f330, %f329, 0f3727C5AC;
	rsqrt.approx.f32 	%f331, %f330;
	mul.f32 	%f332, %f331, %f331;
	mul.f32 	%f333, %f331, %f332;
	fma.rn.f32 	%f334, %f326, %f333, %f322;
	fma.rn.f32 	%f335, %f327, %f333, %f323;
	ld.shared.v2.f32 	{%f336, %f337}, [_ZZ10applyForceP6float4S0_S0_fiE4spos+216];
	sub.f32 	%f338, %f336, %f10;
	sub.f32 	%f339, %f337, %f11;
	mul.f32 	%f340, %f339, %f339;
	fma.rn.f32 	%f341, %f338, %f338, %f340;
	add.f32 	%f342, %f341, 0f3727C5AC;
	rsqrt.approx.f32 	%f343, %f342;
	mul.f32 	%f344, %f343, %f343;
	mul.f32 	%f345, %f343, %f344;
	fma.rn.f32 	%f346, %f338, %f345, %f334;
	fma.rn.f32 	%f347, %f339, %f345, %f335;
	ld.shared.v2.f32 	{%f348, %f349}, [_ZZ10applyForceP6float4S0_S0_fiE4spos+224];
	sub.f32 	%f350, %f348, %f10;
	sub.f32 	%f351, %f349, %f11;
	mul.f32 	%f352, %f351, %f351;
	fma.rn.f32 	%f353, %f350, %f350, %f352;
	add.f32 	%f354, %f353, 0f3727C5AC;
	rsqrt.approx.f32 	%f355, %f354;
	mul.f32 	%f356, %f355, %f355;
	mul.f32 	%f357, %f355, %f356;
	fma.rn.f32 	%f358, %f350, %f357, %f346;
	fma.rn.f32 	%f359, %f351, %f357, %f347;
	ld.shared.v2.f32 	{%f360, %f361}, [_ZZ10applyForceP6float4S0_S0_fiE4spos+232];
	sub.f32 	%f362, %f360, %f10;
	sub.f32 	%f363, %f361, %f11;
	mul.f32 	%f364, %f363, %f363;
	fma.rn.f32 	%f365, %f362, %f362, %f364;
	add.f32 	%f366, %f365, 0f3727C5AC;
	rsqrt.approx.f32 	%f367, %f366;
	mul.f32 	%f368, %f367, %f367;
	mul.f32 	%f369, %f367, %f368;
	fma.rn.f32 	%f370, %f362, %f369, %f358;
	fma.rn.f32 	%f371, %f363, %f369, %f359;
	ld.shared.v2.f32 	{%f372, %f373}, [_ZZ10applyForceP6float4S0_S0_fiE4spos+240];
	sub.f32 	%f374, %f372, %f10;
	sub.f32 	%f375, %f373, %f11;
	mul.f32 	%f376, %f375, %f375;
	fma.rn.f32 	%f377, %f374, %f374, %f376;
	add.f32 	%f378, %f377, 0f3727C5AC;
	rsqrt.approx.f32 	%f379, %f378;
	mul.f32 	%f380, %f379, %f379;
	mul.f32 	%f381, %f379, %f380;
	fma.rn.f32 	%f382, %f374, %f381, %f370;
	fma.rn.f32 	%f383, %f375, %f381, %f371;
	ld.shared.v2.f32 	{%f384, %f385}, [_ZZ10applyForceP6float4S0_S0_fiE4spos+248];
	sub.f32 	%f386, %f384, %f10;
	sub.f32 	%f387, %f385, %f11;
	mul.f32 	%f388, %f387, %f387;
	fma.rn.f32 	%f389, %f386, %f386, %f388;
	add.f32 	%f390, %f389, 0f3727C5AC;
	rsqrt.approx.f32 	%f391, %f390;
	mul.f32 	%f392, %f391, %f391;
	mul.f32 	%f393, %f391, %f392;
	fma.rn.f32 	%f394, %f386, %f393, %f382;
	fma.rn.f32 	%f395, %f387, %f393, %f383;
	ld.shared.v2.f32 	{%f396, %f397}, [_ZZ10applyForceP6float4S0_S0_fiE4spos+256];
	sub.f32 	%f398, %f396, %f10;
	sub.f32 	%f399, %f397, %f11;
	mul.f32 	%f400, %f399, %f399;
	fma.rn.f32 	%f401, %f398, %f398, %f400;
	add.f32 	%f402, %f401, 0f3727C5AC;
	rsqrt.approx.f32 	%f403, %f402;
	mul.f32 	%f404, %f403, %f403;
	mul.f32 	%f405, %f403, %f404;
	fma.rn.f32 	%f406, %f398, %f405, %f394;
	fma.rn.f32 	%f407, %f399, %f405, %f395;
	ld.shared.v2.f32 	{%f408, %f409}, [_ZZ10applyForceP6float4S0_S0_fiE4spos+264];
	sub.f32 	%f410, %f408, %f10;
	sub.f32 	%f411, %f409, %f11;
	mul.f32 	%f412, %f411, %f411;
	fma.rn.f32 	%f413, %f410, %f410, %f412;
	add.f32 	%f414, %f413, 0f3727C5AC;
	rsqrt.approx.f32 	%f415, %f414;
	mul.f32 	%f416, %f415, %f415;
	mul.f32 	%f417, %f415, %f416;
	fma.rn.f32 	%f418, %f410, %f417, %f406;
	fma.rn.f32 	%f419, %f411, %f417, %f407;
	ld.shared.v2.f32 	{%f420, %f421}, [_ZZ10applyForceP6float4S0_S0_fiE4spos+272];
	sub.f32 	%f422, %f420, %f10;
	sub.f32 	%f423, %f421, %f11;
	mul.f32 	%f424, %f423, %f423;
	fma.rn.f32 	%f425, %f422, %f422, %f424;
	add.f32 	%f426, %f425, 0f3727C5AC;
	rsqrt.approx.f32 	%f427, %f426;
	mul.f32 	%f428, %f427, %f427;
	mul.f32 	%f429, %f427, %f428;
	fma.rn.f32 	%f430, %f422, %f429, %f418;
	fma.rn.f32 	%f431, %f423, %f429, %f419;
	ld.shared.v2.f32 	{%f432, %f433}, [_ZZ10applyForceP6float4S0_S0_fiE4spos+280];
	sub.f32 	%f434, %f432, %f10;
	sub.f32 	%f435, %f433, %f11;
	mul.f32 	%f436, %f435, %f435;
	fma.rn.f32 	%f437, %f434, %f434, %f436;
	add.f32 	%f438, %f437, 0f3727C5AC;
	rsqrt.approx.f32 	%f439, %f438;
	mul.f32 	%f440, %f439, %f439;
	mul.f32 	%f441, %f439, %f440;
	fma.rn.f32 	%f442, %f434, %f441, %f430;
	fma.rn.f32 	%f443, %f435, %f441, %f431;
	ld.shared.v2.f32 	{%f444, %f445}, [_ZZ10applyForceP6float4S0_S0_fiE4spos+288];
	sub.f32 	%f446, %f444, %f10;
	sub.f32 	%f447, %f445, %f11;
	mul.f32 	%f448, %f447, %f447;
	fma.rn.f32 	%f449, %f446, %f446, %f448;
	add.f32 	%f450, %f449, 0f3727C5AC;
	rsqrt.approx.f32 	%f451, %f450;
	mul.f32 	%f452, %f451, %f451;
	mul.f32 	%f453, %f451, %f452;
	fma.rn.f32 	%f454, %f446, %f453, %f442;
	fma.rn.f32 	%f455, %f447, %f453, %f443;
	ld.shared.v2.f32 	{%f456, %f457}, [_ZZ10applyForceP6float4S0_S0_fiE4spos+296];
	sub.f32 	%f458, %f456, %f10;
	sub.f32 	%f459, %f457, %f11;
	mul.f32 	%f460, %f459, %f459;
	fma.rn.f32 	%f461, %f458, %f458, %f460;
	add.f32 	%f462, %f461, 0f3727C5AC;
	rsqrt.approx.f32 	%f463, %f462;
	mul.f32 	%f464, %f463, %f463;
	mul.f32 	%f465, %f463, %f464;
	fma.rn.f32 	%f466, %f458, %f465, %f454;
	fma.rn.f32 	%f467, %f459, %f465, %f455;
	ld.shared.v2.f32 	{%f468, %f469}, [_ZZ10applyForceP6float4S0_S0_fiE4spos+304];
	sub.f32 	%f470, %f468, %f10;
	sub.f32 	%f471, %f469, %f11;
	mul.f32 	%f472, %f471, %f471;
	fma.rn.f32 	%f473, %f470, %f470, %f472;
	add.f32 	%f474, %f473, 0f3727C5AC;
	rsqrt.approx.f32 	%f475, %f474;
	mul.f32 	%f476, %f475, %f475;
	mul.f32 	%f477, %f475, %f476;
	fma.rn.f32 	%f478, %f470, %f477, %f466;
	fma.rn.f32 	%f479, %f471, %f477, %f467;
	ld.shared.v2.f32 	{%f480, %f481}, [_ZZ10applyForceP6float4S0_S0_fiE4spos+312];
	sub.f32 	%f482, %f480, %f10;
	sub.f32 	%f483, %f481, %f11;
	mul.f32 	%f484, %f483, %f483;
	fma.rn.f32 	%f485, %f482, %f482, %f484;
	add.f32 	%f486, %f485, 0f3727C5AC;
	rsqrt.approx.f32 	%f487, %f486;
	mul.f32 	%f488, %f487, %f487;
	mul.f32 	%f489, %f487, %f488;
	fma.rn.f32 	%f490, %f482, %f489, %f478;
	fma.rn.f32 	%f491, %f483, %f489, %f479;
	ld.shared.v2.f32 	{%f492, %f493}, [_ZZ10applyForceP6float4S0_S0_fiE4spos+320];
	sub.f32 	%f494, %f492, %f10;
	sub.f32 	%f495, %f493, %f11;
	mul.f32 	%f496, %f495, %f495;
	fma.rn.f32 	%f497, %f494, %f494, %f496;
	add.f32 	%f498, %f497, 0f3727C5AC;
	rsqrt.approx.f32 	%f499, %f498;
	mul.f32 	%f500, %f499, %f499;
	mul.f32 	%f501, %f499, %f500;
	fma.rn.f32 	%f502, %f494, %f501, %f490;
	fma.rn.f32 	%f503, %f495, %f501, %f491;
	ld.shared.v2.f32 	{%f504, %f505}, [_ZZ10applyForceP6float4S0_S0_fiE4spos+328];
	sub.f32 	%f506, %f504, %f10;
	sub.f32 	%f507, %f505, %f11;
	mul.f32 	%f508, %f507, %f507;
	fma.rn.f32 	%f509, %f506, %f506, %f508;
	add.f32 	%f510, %f509, 0f3727C5AC;
	rsqrt.approx.f32 	%f511, %f510;
	mul.f32 	%f512, %f511, %f511;
	mul.f32 	%f513, %f511, %f512;
	fma.rn.f32 	%f514, %f506, %f513, %f502;
	fma.rn.f32 	%f515, %f507, %f513, %f503;
	ld.shared.v2.f32 	{%f516, %f517}, [_ZZ10applyForceP6float4S0_S0_fiE4spos+336];
	sub.f32 	%f518, %f516, %f10;
	sub.f32 	%f519, %f517, %f11;
	mul.f32 	%f520, %f519, %f519;
	fma.rn.f32 	%f521, %f518, %f518, %f520;
	add.f32 	%f522, %f521, 0f3727C5AC;
	rsqrt.approx.f32 	%f523, %f522;
	mul.f32 	%f524, %f523, %f523;
	mul.f32 	%f525, %f523, %f524;
	fma.rn.f32 	%f526, %f518, %f525, %f514;
	fma.rn.f32 	%f527, %f519, %f525, %f515;
	ld.shared.v2.f32 	{%f528, %f529}, [_ZZ10applyForceP6float4S0_S0_fiE4spos+344];
	sub.f32 	%f530, %f528, %f10;
	sub.f32 	%f531, %f529, %f11;
	mul.f32 	%f532, %f531, %f531;
	fma.rn.f32 	%f533, %f530, %f530, %f532;
	add.f32 	%f534, %f533, 0f3727C5AC;
	rsqrt.approx.f32 	%f535, %f534;
	mul.f32 	%f536, %f535, %f535;
	mul.f32 	%f537, %f535, %f536;
	fma.rn.f32 	%f538, %f530, %f537, %f526;
	fma.rn.f32 	%f539, %f531, %f537, %f527;
	ld.shared.v2.f32 	{%f540, %f541}, [_ZZ10applyForceP6float4S0_S0_fiE4spos+352];
	sub.f32 	%f542, %f540, %f10;
	sub.f32 	%f543, %f541, %f11;
	mul.f32 	%f544, %f543, %f543;
	fma.rn.f32 	%f545, %f542, %f542, %f544;
	add.f32 	%f546, %f545, 0f3727C5AC;
	rsqrt.approx.f32 	%f547, %f546;
	mul.f32 	%f548, %f547, %f547;
	mul.f32 	%f549, %f547, %f548;
	fma.rn.f32 	%f550, %f542, %f549, %f538;
	fma.rn.f32 	%f551, %f543, %f549, %f539;
	ld.shared.v2.f32 	{%f552, %f553}, [_ZZ10applyForceP6float4S0_S0_fiE4spos+360];
	sub.f32 	%f554, %f552, %f10;
	sub.f32 	%f555, %f553, %f11;
	mul.f32 	%f556, %f555, %f555;
	fma.rn.f32 	%f557, %f554, %f554, %f556;
	add.f32 	%f558, %f557, 0f3727C5AC;
	rsqrt.approx.f32 	%f559, %f558;
	mul.f32 	%f560, %f559, %f559;
	mul.f32 	%f561, %f559, %f560;
	fma.rn.f32 	%f562, %f554, %f561, %f550;
	fma.rn.f32 	%f563, %f555, %f561, %f551;
	ld.shared.v2.f32 	{%f564, %f565}, [_ZZ10applyForceP6float4S0_S0_fiE4spos+368];
	sub.f32 	%f566, %f564, %f10;
	sub.f32 	%f567, %f565, %f11;
	mul.f32 	%f568, %f567, %f567;
	fma.rn.f32 	%f569, %f566, %f566, %f568;
	add.f32 	%f570, %f569, 0f3727C5AC;
	rsqrt.approx.f32 	%f571, %f570;
	mul.f32 	%f572, %f571, %f571;
	mul.f32 	%f573, %f571, %f572;
	fma.rn.f32 	%f574, %f566, %f573, %f562;
	fma.rn.f32 	%f575, %f567, %f573, %f563;
	ld.shared.v2.f32 	{%f576, %f577}, [_ZZ10applyForceP6float4S0_S0_fiE4spos+376];
	sub.f32 	%f578, %f576, %f10;
	sub.f32 	%f579, %f577, %f11;
	mul.f32 	%f580, %f579, %f579;
	fma.rn.f32 	%f581, %f578, %f578, %f580;
	add.f32 	%f582, %f581, 0f3727C5AC;
	rsqrt.approx.f32 	%f583, %f582;
	mul.f32 	%f584, %f583, %f583;
	mul.f32 	%f585, %f583, %f584;
	fma.rn.f32 	%f586, %f578, %f585, %f574;
	fma.rn.f32 	%f587, %f579, %f585, %f575;
	ld.shared.v2.f32 	{%f588, %f589}, [_ZZ10applyForceP6float4S0_S0_fiE4spos+384];
	sub.f32 	%f590, %f588, %f10;
	sub.f32 	%f591, %f589, %f11;
	mul.f32 	%f592, %f591, %f591;
	fma.rn.f32 	%f593, %f590, %f590, %f592;
	add.f32 	%f594, %f593, 0f3727C5AC;
	rsqrt.approx.f32 	%f595, %f594;
	mul.f32 	%f596, %f595, %f595;
	mul.f32 	%f597, %f595, %f596;
	fma.rn.f32 	%f598, %f590, %f597, %f586;
	fma.rn.f32 	%f599, %f591, %f597, %f587;
	ld.shared.v2.f32 	{%f600, %f601}, [_ZZ10applyForceP6float4S0_S0_fiE4spos+392];
	sub.f32 	%f602, %f600, %f10;
	sub.f32 	%f603, %f601, %f11;
	mul.f32 	%f604, %f603, %f603;
	fma.rn.f32 	%f605, %f602, %f602, %f604;
	add.f32 	%f606, %f605, 0f3727C5AC;
	rsqrt.approx.f32 	%f607, %f606;
	mul.f32 	%f608, %f607, %f607;
	mul.f32 	%f609, %f607, %f608;
	fma.rn.f32 	%f610, %f602, %f609, %f598;
	fma.rn.f32 	%f611, %f603, %f609, %f599;
	ld.shared.v2.f32 	{%f612, %f613}, [_ZZ10applyForceP6float4S0_S0_fiE4spos+400];
	sub.f32 	%f614, %f612, %f10;
	sub.f32 	%f615, %f613, %f11;
	mul.f32 	%f616, %f615, %f615;
	fma.rn.f32 	%f617, %f614, %f614, %f616;
	add.f32 	%f618, %f617, 0f3727C5AC;
	rsqrt.approx.f32 	%f619, %f618;
	mul.f32 	%f620, %f619, %f619;
	mul.f32 	%f621, %f619, %f620;
	fma.rn.f32 	%f622, %f614, %f621, %f610;
	fma.rn.f32 	%f623, %f615, %f621, %f611;
	ld.shared.v2.f32 	{%f624, %f625}, [_ZZ10applyForceP6float4S0_S0_fiE4spos+408];
	sub.f32 	%f626, %f624, %f10;
	sub.f32 	%f627, %f625, %f11;
	mul.f32 	%f628, %f627, %f627;
	fma.rn.f32 	%f629, %f626, %f626, %f628;
	add.f32 	%f630, %f629, 0f3727C5AC;
	rsqrt.approx.f32 	%f631, %f630;
	mul.f32 	%f632, %f631, %f631;
	mul.f32 	%f633, %f631, %f632;
	fma.rn.f32 	%f634, %f626, %f633, %f622;
	fma.rn.f32 	%f635, %f627, %f633, %f623;
	ld.shared.v2.f32 	{%f636, %f637}, [_ZZ10applyForceP6float4S0_S0_fiE4spos+416];
	sub.f32 	%f638, %f636, %f10;
	sub.f32 	%f639, %f637, %f11;
	mul.f32 	%f640, %f639, %f639;
	fma.rn.f32 	%f641, %f638, %f638, %f640;
	add.f32 	%f642, %f641, 0f3727C5AC;
	rsqrt.approx.f32 	%f643, %f642;
	mul.f32 	%f644, %f643, %f643;
	mul.f32 	%f645, %f643, %f644;
	fma.rn.f32 	%f646, %f638, %f645, %f634;
	fma.rn.f32 	%f647, %f639, %f645, %f635;
	ld.shared.v2.f32 	{%f648, %f649}, [_ZZ10applyForceP6float4S0_S0_fiE4spos+424];
	sub.f32 	%f650, %f648, %f10;
	sub.f32 	%f651, %f649, %f11;
	mul.f32 	%f652, %f651, %f651;
	fma.rn.f32 	%f653, %f650, %f650, %f652;
	add.f32 	%f654, %f653, 0f3727C5AC;
	rsqrt.approx.f32 	%f655, %f654;
	mul.f32 	%f656, %f655, %f655;
	mul.f32 	%f657, %f655, %f656;
	fma.rn.f32 	%f658, %f650, %f657, %f646;
	fma.rn.f32 	%f659, %f651, %f657, %f647;
	ld.shared.v2.f32 	{%f660, %f661}, [_ZZ10applyForceP6float4S0_S0_fiE4spos+432];
	sub.f32 	%f662, %f660, %f10;
	sub.f32 	%f663, %f661, %f11;
	mul.f32 	%f664, %f663, %f663;
	fma.rn.f32 	%f665, %f662, %f662, %f664;
	add.f32 	%f666, %f665, 0f3727C5AC;
	rsqrt.approx.f32 	%f667, %f666;
	mul.f32 	%f668, %f667, %f667;
	mul.f32 	%f669, %f667, %f668;
	fma.rn.f32 	%f670, %f662, %f669, %f658;
	fma.rn.f32 	%f671, %f663, %f669, %f659;
	ld.shared.v2.f32 	{%f672, %f673}, [_ZZ10applyForceP6float4S0_S0_fiE4spos+440];
	sub.f32 	%f674, %f672, %f10;
	sub.f32 	%f675, %f673, %f11;
	mul.f32 	%f676, %f675, %f675;
	fma.rn.f32 	%f677, %f674, %f674, %f676;
	add.f32 	%f678, %f677, 0f3727C5AC;
	rsqrt.approx.f32 	%f679, %f678;
	mul.f32 	%f680, %f679, %f679;
	mul.f32 	%f681, %f679, %f680;
	fma.rn.f32 	%f682, %f674, %f681, %f670;
	fma.rn.f32 	%f683, %f675, %f681, %f671;
	ld.shared.v2.f32 	{%f684, %f685}, [_ZZ10applyForceP6float4S0_S0_fiE4spos+448];
	sub.f32 	%f686, %f684, %f10;
	sub.f32 	%f687, %f685, %f11;
	mul.f32 	%f688, %f687, %f687;
	fma.rn.f32 	%f689, %f686, %f686, %f688;
	add.f32 	%f690, %f689, 0f3727C5AC;
	rsqrt.approx.f32 	%f691, %f690;
	mul.f32 	%f692, %f691, %f691;
	mul.f32 	%f693, %f691, %f692;
	fma.rn.f32 	%f694, %f686, %f693, %f682;
	fma.rn.f32 	%f695, %f687, %f693, %f683;
	ld.shared.v2.f32 	{%f696, %f697}, [_ZZ10applyForceP6float4S0_S0_fiE4spos+456];
	sub.f32 	%f698, %f696, %f10;
	sub.f32 	%f699, %f697, %f11;
	mul.f32 	%f700, %f699, %f699;
	fma.rn.f32 	%f701, %f698, %f698, %f700;
	add.f32 	%f702, %f701, 0f3727C5AC;
	rsqrt.approx.f32 	%f703, %f702;
	mul.f32 	%f704, %f703, %f703;
	mul.f32 	%f705, %f703, %f704;
	fma.rn.f32 	%f706, %f698, %f705, %f694;
	fma.rn.f32 	%f707, %f699, %f705, %f695;
	ld.shared.v2.f32 	{%f708, %f709}, [_ZZ10applyForceP6float4S0_S0_fiE4spos+464];
	sub.f32 	%f710, %f708, %f10;
	sub.f32 	%f711, %f709, %f11;
	mul.f32 	%f712, %f711, %f711;
	fma.rn.f32 	%f713, %f710, %f710, %f712;
	add.f32 	%f714, %f713, 0f3727C5AC;
	rsqrt.approx.f32 	%f715, %f714;
	mul.f32 	%f716, %f715, %f715;
	mul.f32 	%f717, %f715, %f716;
	fma.rn.f32 	%f718, %f710, %f717, %f706;
	fma.rn.f32 	%f719, %f711, %f717, %f707;
	ld.shared.v2.f32 	{%f720, %f721}, [_ZZ10applyForceP6float4S0_S0_fiE4spos+472];
	sub.f32 	%f722, %f720, %f10;
	sub.f32 	%f723, %f721, %f11;
	mul.f32 	%f724, %f723, %f723;
	fma.rn.f32 	%f725, %f722, %f722, %f724;
	add.f32 	%f726, %f725, 0f3727C5AC;
	rsqrt.approx.f32 	%f727, %f726;
	mul.f32 	%f728, %f727, %f727;
	mul.f32 	%f729, %f727, %f728;
	fma.rn.f32 	%f730, %f722, %f729, %f718;
	fma.rn.f32 	%f731, %f723, %f729, %f719;
	ld.shared.v2.f32 	{%f732, %f733}, [_ZZ10applyForceP6float4S0_S0_fiE4spos+480];
	sub.f32 	%f734, %f732, %f10;
	sub.f32 	%f735, %f733, %f11;
	mul.f32 	%f736, %f735, %f735;
	fma.rn.f32 	%f737, %f734, %f734, %f736;
	add.f32 	%f738, %f737, 0f3727C5AC;
	rsqrt.approx.f32 	%f739, %f738;
	mul.f32 	%f740, %f739, %f739;
	mul.f32 	%f741, %f739, %f740;
	fma.rn.f32 	%f742, %f734, %f741, %f730;
	fma.rn.f32 	%f743, %f735, %f741, %f731;
	ld.shared.v2.f32 	{%f744, %f745}, [_ZZ10applyForceP6float4S0_S0_fiE4spos+488];
	sub.f32 	%f746, %f744, %f10;
	sub.f32 	%f747, %f745, %f11;
	mul.f32 	%f748, %f747, %f747;
	fma.rn.f32 	%f749, %f746, %f746, %f748;
	add.f32 	%f750, %f749, 0f3727C5AC;
	rsqrt.approx.f32 	%f751, %f750;
	mul.f32 	%f752, %f751, %f751;
	mul.f32 	%f753, %f751, %f752;
	fma.rn.f32 	%f754, %f746, %f753, %f742;
	fma.rn.f32 	%f755, %f747, %f753, %f743;
	ld.shared.v2.f32 	{%f756, %f757}, [_ZZ10applyForceP6float4S0_S0_fiE4spos+496];
	sub.f32 	%f758, %f756, %f10;
	sub.f32 	%f759, %f757, %f11;
	mul.f32 	%f760, %f759, %f759;
	fma.rn.f32 	%f761, %f758, %f758, %f760;
	add.f32 	%f762, %f761, 0f3727C5AC;
	rsqrt.approx.f32 	%f763, %f762;
	mul.f32 	%f764, %f763, %f763;
	mul.f32 	%f765, %f763, %f764;
	fma.rn.f32 	%f766, %f758, %f765, %f754;
	fma.rn.f32 	%f767, %f759, %f765, %f755;
	ld.shared.v2.f32 	{%f768, %f769}, [_ZZ10applyForceP6float4S0_S0_fiE4spos+504];
	sub.f32 	%f770, %f768, %f10;
	sub.f32 	%f771, %f769, %f11;
	mul.f32 	%f772, %f771, %f771;
	fma.rn.f32 	%f773, %f770, %f770, %f772;
	add.f32 	%f774, %f773, 0f3727C5AC;
	rsqrt.approx.f32 	%f775, %f774;
	mul.f32 	%f776, %f775, %f775;
	mul.f32 	%f777, %f775, %f776;
	fma.rn.f32 	%f778, %f770, %f777, %f766;
	fma.rn.f32 	%f779, %f771, %f777, %f767;
	ld.shared.v2.f32 	{%f780, %f781}, [_ZZ10applyForceP6float4S0_S0_fiE4spos+512];
	sub.f32 	%f782, %f780, %f10;
	sub.f32 	%f783, %f781, %f11;
	mul.f32 	%f784, %f783, %f783;
	fma.rn.f32 	%f785, %f782, %f782, %f784;
	add.f32 	%f786, %f785, 0f3727C5AC;
	rsqrt.approx.f32 	%f787, %f786;
	mul.f32 	%f788, %f787, %f787;
	mul.f32 	%f789, %f787, %f788;
	fma.rn.f32 	%f790, %f782, %f789, %f778;
	fma.rn.f32 	%f791, %f783, %f789, %f779;
	ld.shared.v2.f32 	{%f792, %f793}, [_ZZ10applyForceP6float4S0_S0_fiE4spos+520];
	sub.f32 	%f794, %f792, %f10;
	sub.f32 	%f795, %f793, %f11;
	mul.f32 	%f796, %f795, %f795;
	fma.rn.f32 	%f797, %f794, %f794, %f796;
	add.f32 	%f798, %f797, 0f3727C5AC;
	rsqrt.approx.f32 	%f799, %f798;
	mul.f32 	%f800, %f799, %f799;
	mul.f32 	%f801, %f799, %f800;
	fma.rn.f32 	%f802, %f794, %f801, %f790;
	fma.rn.f32 	%f803, %f795, %f801, %f791;
	ld.shared.v2.f32 	{%f804, %f805}, [_ZZ10applyForceP6float4S0_S0_fiE4spos+528];
	sub.f32 	%f806, %f804, %f10;
	sub.f32 	%f807, %f805, %f11;
	mul.f32 	%f808, %f807, %f807;
	fma.rn.f32 	%f809, %f806, %f806, %f808;
	add.f32 	%f810, %f809, 0f3727C5AC;
	rsqrt.approx.f32 	%f811, %f810;
	mul.f32 	%f812, %f811, %f811;
	mul.f32 	%f813, %f811, %f812;
	fma.rn.f32 	%f814, %f806, %f813, %f802;
	fma.rn.f32 	%f815, %f807, %f813, %f803;
	ld.shared.v2.f32 	{%f816, %f817}, [_ZZ10applyForceP6float4S0_S0_fiE4spos+536];
	sub.f32 	%f818, %f816, %f10;
	sub.f32 	%f819, %f817, %f11;
	mul.f32 	%f820, %f819, %f819;
	fma.rn.f32 	%f821, %f818, %f818, %f820;
	add.f32 	%f822, %f821, 0f3727C5AC;
	rsqrt.approx.f32 	%f823, %f822;
	mul.f32 	%f824, %f823, %f823;
	mul.f32 	%f825, %f823, %f824;
	fma.rn.f32 	%f826, %f818, %f825, %f814;
	fma.rn.f32 	%f827, %f819, %f825, %f815;
	ld.shared.v2.f32 	{%f828, %f829}, [_ZZ10applyForceP6float4S0_S0_fiE4spos+544];
	sub.f32 	%f830, %f828, %f10;
	sub.f32 	%f831, %f829, %f11;
	mul.f32 	%f832, %f831, %f831;
	fma.rn.f32 	%f833, %f830, %f830, %f832;
	add.f32 	%f834, %f833, 0f3727C5AC;
	rsqrt.approx.f32 	%f835, %f834;
	mul.f32 	%f836, %f835, %f835;
	mul.f32 	%f837, %f835, %f836;
	fma.rn.f32 	%f838, %f830, %f837, %f826;
	fma.rn.f32 	%f839, %f831, %f837, %f827;
	ld.shared.v2.f32 	{%f840, %f841}, [_ZZ10applyForceP6float4S0_S0_fiE4spos+552];
	sub.f32 	%f842, %f840, %f10;
	sub.f32 	%f843, %f841, %f11;
	mul.f32 	%f844, %f843, %f843;
	fma.rn.f32 	%f845, %f842, %f842, %f844;
	add.f32 	%f846, %f845, 0f3727C5AC;
	rsqrt.approx.f32 	%f847, %f846;
	mul.f32 	%f848, %f847, %f847;
	mul.f32 	%f849, %f847, %f848;
	fma.rn.f32 	%f850, %f842, %f849, %f838;
	fma.rn.f32 	%f851, %f843, %f849, %f839;
	ld.shared.v2.f32 	{%f852, %f853}, [_ZZ10applyForceP6float4S0_S0_fiE4spos+560];
	sub.f32 	%f854, %f852, %f10;
	sub.f32 	%f855, %f853, %f11;
	mul.f32 	%f856, %f855, %f855;
	fma.rn.f32 	%f857, %f854, %f854, %f856;
	add.f32 	%f858, %f857, 0f3727C5AC;
	rsqrt.approx.f32 	%f859, %f858;
	mul.f32 	%f860, %f859, %f859;
	mul.f32 	%f861, %f859, %f860;
	fma.rn.f32 	%f862, %f854, %f861, %f850;
	fma.rn.f32 	%f863, %f855, %f861, %f851;
	ld.shared.v2.f32 	{%f864, %f865}, [_ZZ10applyForceP6float4S0_S0_fiE4spos+568];
	sub.f32 	%f866, %f864, %f10;
	sub.f32 	%f867, %f865, %f11;
	mul.f32 	%f868, %f867, %f867;
	fma.rn.f32 	%f869, %f866, %f866, %f868;
	add.f32 	%f870, %f869, 0f3727C5AC;
	rsqrt.approx.f32 	%f871, %f870;
	mul.f32 	%f872, %f871, %f871;
	mul.f32 	%f873, %f871, %f872;
	fma.rn.f32 	%f874, %f866, %f873, %f862;
	fma.rn.f32 	%f875, %f867, %f873, %f863;
	ld.shared.v2.f32 	{%f876, %f877}, [_ZZ10applyForceP6float4S0_S0_fiE4spos+576];
	sub.f32 	%f878, %f876, %f10;
	sub.f32 	%f879, %f877, %f11;
	mul.f32 	%f880, %f879, %f879;
	fma.rn.f32 	%f881, %f878, %f878, %f880;
	add.f32 	%f882, %f881, 0f3727C5AC;
	rsqrt.approx.f32 	%f883, %f882;
	mul.f32 	%f884, %f883, %f883;
	mul.f32 	%f885, %f883, %f884;
	fma.rn.f32 	%f886, %f878, %f885, %f874;
	fma.rn.f32 	%f887, %f879, %f885, %f875;
	ld.shared.v2.f32 	{%f888, %f889}, [_ZZ10applyForceP6float4S0_S0_fiE4spos+584];
	sub.f32 	%f890, %f888, %f10;
	sub.f32 	%f891, %f889, %f11;
	mul.f32 	%f892, %f891, %f891;
	fma.rn.f32 	%f893, %f890, %f890, %f892;
	add.f32 	%f894, %f893, 0f3727C5AC;
	rsqrt.approx.f32 	%f895, %f894;
	mul.f32 	%f896, %f895, %f895;
	mul.f32 	%f897, %f895, %f896;
	fma.rn.f32 	%f898, %f890, %f897, %f886;
	fma.rn.f32 	%f899, %f891, %f897, %f887;
	ld.shared.v2.f32 	{%f900, %f901}, [_ZZ10applyForceP6float4S0_S0_fiE4spos+592];
	sub.f32 	%f902, %f900, %f10;
	sub.f32 	%f903, %f901, %f11;
	mul.f32 	%f904, %f903, %f903;
	fma.rn.f32 	%f905, %f902, %f902, %f904;
	add.f32 	%f906, %f905, 0f3727C5AC;
	rsqrt.approx.f32 	%f907, %f906;
	mul.f32 	%f908, %f907, %f907;
	mul.f32 	%f909, %f907, %f908;
	fma.rn.f32 	%f910, %f902, %f909, %f898;
	fma.rn.f32 	%f911, %f903, %f909, %f899;
	ld.shared.v2.f32 	{%f912, %f913}, [_ZZ10applyForceP6float4S0_S0_fiE4spos+600];
	sub.f32 	%f914, %f912, %f10;
	sub.f32 	%f915, %f913, %f11;
	mul.f32 	%f916, %f915, %f915;
	fma.rn.f32 	%f917, %f914, %f914, %f916;
	add.f32 	%f918, %f917, 0f3727C5AC;
	rsqrt.approx.f32 	%f919, %f918;
	mul.f32 	%f920, %f919, %f919;
	mul.f32 	%f921, %f919, %f920;
	fma.rn.f32 	%f922, %f914, %f921, %f910;
	fma.rn.f32 	%f923, %f915, %f921, %f911;
	ld.shared.v2.f32 	{%f924, %f925}, [_ZZ10applyForceP6float4S0_S0_fiE4spos+608];
	sub.f32 	%f926, %f924, %f10;
	sub.f32 	%f927, %f925, %f11;
	mul.f32 	%f928, %f927, %f927;
	fma.rn.f32 	%f929, %f926, %f926, %f928;
	add.f32 	%f930, %f929, 0f3727C5AC;
	rsqrt.approx.f32 	%f931, %f930;
	mul.f32 	%f932, %f931, %f931;
	mul.f32 	%f933, %f931, %f932;
	fma.rn.f32 	%f934, %f926, %f933, %f922;
	fma.rn.f32 	%f935, %f927, %f933, %f923;
	ld.shared.v2.f32 	{%f936, %f937}, [_ZZ10applyForceP6float4S0_S0_fiE4spos+616];
	sub.f32 	%f938, %f936, %f10;
	sub.f32 	%f939, %f937, %f11;
	mul.f32 	%f940, %f939, %f939;
	fma.rn.f32 	%f941, %f938, %f938, %f940;
	add.f32 	%f942, %f941, 0f3727C5AC;
	rsqrt.approx.f32 	%f943, %f942;
	mul.f32 	%f944, %f943, %f943;
	mul.f32 	%f945, %f943, %f944;
	fma.rn.f32 	%f946, %f938, %f945, %f934;
	fma.rn.f32 	%f947, %f939, %f945, %f935;
	ld.shared.v2.f32 	{%f948, %f949}, [_ZZ10applyForceP6float4S0_S0_fiE4spos+624];
	sub.f32 	%f950, %f948, %f10;
	sub.f32 	%f951, %f949, %f11;
	mul.f32 	%f952, %f951, %f951;
	fma.rn.f32 	%f953, %f950, %f950, %f952;
	add.f32 	%f954, %f953, 0f3727C5AC;
	rsqrt.approx.f32 	%f955, %f954;
	mul.f32 	%f956, %f955, %f955;
	mul.f32 	%f957, %f955, %f956;
	fma.rn.f32 	%f958, %f950, %f957, %f946;
	fma.rn.f32 	%f959, %f951, %f957, %f947;
	ld.shared.v2.f32 	{%f960, %f961}, [_ZZ10applyForceP6float4S0_S0_fiE4spos+632];
	sub.f32 	%f962, %f960, %f10;
	sub.f32 	%f963, %f961, %f11;
	mul.f32 	%f964, %f963, %f963;
	fma.rn.f32 	%f965, %f962, %f962, %f964;
	add.f32 	%f966, %f965, 0f3727C5AC;
	rsqrt.approx.f32 	%f967, %f966;
	mul.f32 	%f968, %f967, %f967;
	mul.f32 	%f969, %f967, %f968;
	fma.rn.f32 	%f970, %f962, %f969, %f958;
	fma.rn.f32 	%f971, %f963, %f969, %f959;
	ld.shared.v2.f32 	{%f972, %f973}, [_ZZ10applyForceP6float4S0_S0_fiE4spos+640];
	sub.f32 	%f974, %f972, %f10;
	sub.f32 	%f975, %f973, %f11;
	mul.f32 	%f976, %f975, %f975;
	fma.rn.f32 	%f977, %f974, %f974, %f976;
	add.f32 	%f978, %f977, 0f3727C5AC;
	rsqrt.approx.f32 	%f979, %f978;
	mul.f32 	%f980, %f979, %f979;
	mul.f32 	%f981, %f979, %f980;
	fma.rn.f32 	%f982, %f974, %f981, %f970;
	fma.rn.f32 	%f983, %f975, %f981, %f971;
	ld.shared.v2.f32 	{%f984, %f985}, [_ZZ10applyForceP6float4S0_S0_fiE4spos+648];
	sub.f32 	%f986, %f984, %f10;
	sub.f32 	%f987, %f985, %f11;
	mul.f32 	%f988, %f987, %f987;
	fma.rn.f32 	%f989, %f986, %f986, %f988;
	add.f32 	%f990, %f989, 0f3727C5AC;
	rsqrt.approx.f32 	%f991, %f990;
	mul.f32 	%f992, %f991, %f991;
	mul.f32 	%f993, %f991, %f992;
	fma.rn.f32 	%f994, %f986, %f993, %f982;
	fma.rn.f32 	%f995, %f987, %f993, %f983;
	ld.shared.v2.f32 	{%f996, %f997}, [_ZZ10applyForceP6float4S0_S0_fiE4spos+656];
	sub.f32 	%f998, %f996, %f10;
	sub.f32 	%f999, %f997, %f11;
	mul.f32 	%f1000, %f999, %f999;
	fma.rn.f32 	%f1001, %f998, %f998, %f1000;
	add.f32 	%f1002, %f1001, 0f3727C5AC;
	rsqrt.approx.f32 	%f1003, %f1002;
	mul.f32 	%f1004, %f1003, %f1003;
	mul.f32 	%f1005, %f1003, %f1004;
	fma.rn.f32 	%f1006, %f998, %f1005, %f994;
	fma.rn.f32 	%f1007, %f999, %f1005, %f995;
	ld.shared.v2.f32 	{%f1008, %f1009}, [_ZZ10applyForceP6float4S0_S0_fiE4spos+664];
	sub.f32 	%f1010, %f1008, %f10;
	sub.f32 	%f1011, %f1009, %f11;
	mul.f32 	%f1012, %f1011, %f1011;
	fma.rn.f32 	%f1013, %f1010, %f1010, %f1012;
	add.f32 	%f1014, %f1013, 0f3727C5AC;
	rsqrt.approx.f32 	%f1015, %f1014;
	mul.f32 	%f1016, %f1015, %f1015;
	mul.f32 	%f1017, %f1015, %f1016;
	fma.rn.f32 	%f1018, %f1010, %f1017, %f1006;
	fma.rn.f32 	%f1019, %f1011, %f1017, %f1007;
	ld.shared.v2.f32 	{%f1020, %f1021}, [_ZZ10applyForceP6float4S0_S0_fiE4spos+672];
	sub.f32 	%f1022, %f1020, %f10;
	sub.f32 	%f1023, %f1021, %f11;
	mul.f32 	%f1024, %f1023, %f1023;
	fma.rn.f32 	%f1025, %f1022, %f1022, %f1024;
	add.f32 	%f1026, %f1025, 0f3727C5AC;
	rsqrt.approx.f32 	%f1027, %f1026;
	mul.f32 	%f1028, %f1027, %f1027;
	mul.f32 	%f1029, %f1027, %f1028;
	fma.rn.f32 	%f1030, %f1022, %f1029, %f1018;
	fma.rn.f32 	%f1031, %f1023, %f1029, %f1019;
	ld.shared.v2.f32 	{%f1032, %f1033}, [_ZZ10applyForceP6float4S0_S0_fiE4spos+680];
	sub.f32 	%f1034, %f1032, %f10;
	sub.f32 	%f1035, %f1033, %f11;
	mul.f32 	%f1036, %f1035, %f1035;
	fma.rn.f32 	%f1037, %f1034, %f1034, %f1036;
	add.f32 	%f1038, %f1037, 0f3727C5AC;
	rsqrt.approx.f32 	%f1039, %f1038;
	mul.f32 	%f1040, %f1039, %f1039;
	mul.f32 	%f1041, %f1039, %f1040;
	fma.rn.f32 	%f1042, %f1034, %f1041, %f1030;
	fma.rn.f32 	%f1043, %f1035, %f1041, %f1031;
	ld.shared.v2.f32 	{%f1044, %f1045}, [_ZZ10applyForceP6float4S0_S0_fiE4spos+688];
	sub.f32 	%f1046, %f1044, %f10;
	sub.f32 	%f1047, %f1045, %f11;
	mul.f32 	%f1048, %f1047, %f1047;
	fma.rn.f32 	%f1049, %f1046, %f1046, %f1048;
	add.f32 	%f1050, %f1049, 0f3727C5AC;
	rsqrt.approx.f32 	%f1051, %f1050;
	mul.f32 	%f1052, %f1051, %f1051;
	mul.f32 	%f1053, %f1051, %f1052;
	fma.rn.f32 	%f1054, %f1046, %f1053, %f1042;
	fma.rn.f32 	%f1055, %f1047, %f1053, %f1043;
	ld.shared.v2.f32 	{%f1056, %f1057}, [_ZZ10applyForceP6float4S0_S0_fiE4spos+696];
	sub.f32 	%f1058, %f1056, %f10;
	sub.f32 	%f1059, %f1057, %f11;
	mul.f32 	%f1060, %f1059, %f1059;
	fma.rn.f32 	%f1061, %f1058, %f1058, %f1060;
	add.f32 	%f1062, %f1061, 0f3727C5AC;
	rsqrt.approx.f32 	%f1063, %f1062;
	mul.f32 	%f1064, %f1063, %f1063;
	mul.f32 	%f1065, %f1063, %f1064;
	fma.rn.f32 	%f1066, %f1058, %f1065, %f1054;
	fma.rn.f32 	%f1067, %f1059, %f1065, %f1055;
	ld.shared.v2.f32 	{%f1068, %f1069}, [_ZZ10applyForceP6float4S0_S0_fiE4spos+704];
	sub.f32 	%f1070, %f1068, %f10;
	sub.f32 	%f1071, %f1069, %f11;
	mul.f32 	%f1072, %f1071, %f1071;
	fma.rn.f32 	%f1073, %f1070, %f1070, %f1072;
	add.f32 	%f1074, %f1073, 0f3727C5AC;
	rsqrt.approx.f32 	%f1075, %f1074;
	mul.f32 	%f1076, %f1075, %f1075;
	mul.f32 	%f1077, %f1075, %f1076;
	fma.rn.f32 	%f1078, %f1070, %f1077, %f1066;
	fma.rn.f32 	%f1079, %f1071, %f1077, %f1067;
	ld.shared.v2.f32 	{%f1080, %f1081}, [_ZZ10applyForceP6float4S0_S0_fiE4spos+712];
	sub.f32 	%f1082, %f1080, %f10;
	sub.f32 	%f1083, %f1081, %f11;
	mul.f32 	%f1084, %f1083, %f1083;
	fma.rn.f32 	%f1085, %f1082, %f1082, %f1084;
	add.f32 	%f1086, %f1085, 0f3727C5AC;
	rsqrt.approx.f32 	%f1087, %f1086;
	mul.f32 	%f1088, %f1087, %f1087;
	mul.f32 	%f1089, %f1087, %f1088;
	fma.rn.f32 	%f1090, %f1082, %f1089, %f1078;
	fma.rn.f32 	%f1091, %f1083, %f1089, %f1079;
	ld.shared.v2.f32 	{%f1092, %f1093}, [_ZZ10applyForceP6float4S0_S0_fiE4spos+720];
	sub.f32 	%f1094, %f1092, %f10;
	sub.f32 	%f1095, %f1093, %f11;
	mul.f32 	%f1096, %f1095, %f1095;
	fma.rn.f32 	%f1097, %f1094, %f1094, %f1096;
	add.f32 	%f1098, %f1097, 0f3727C5AC;
	rsqrt.approx.f32 	%f1099, %f1098;
	mul.f32 	%f1100, %f1099, %f1099;
	mul.f32 	%f1101, %f1099, %f1100;
	fma.rn.f32 	%f1102, %f1094, %f1101, %f1090;
	fma.rn.f32 	%f1103, %f1095, %f1101, %f1091;
	ld.shared.v2.f32 	{%f1104, %f1105}, [_ZZ10applyForceP6float4S0_S0_fiE4spos+728];
	sub.f32 	%f1106, %f1104, %f10;
	sub.f32 	%f1107, %f1105, %f11;
	mul.f32 	%f1108, %f1107, %f1107;
	fma.rn.f32 	%f1109, %f1106, %f1106, %f1108;
	add.f32 	%f1110, %f1109, 0f3727C5AC;
	rsqrt.approx.f32 	%f1111, %f1110;
	mul.f32 	%f1112, %f1111, %f1111;
	mul.f32 	%f1113, %f1111, %f1112;
	fma.rn.f32 	%f1114, %f1106, %f1113, %f1102;
	fma.rn.f32 	%f1115, %f1107, %f1113, %f1103;
	ld.shared.v2.f32 	{%f1116, %f1117}, [_ZZ10applyForceP6float4S0_S0_fiE4spos+736];
	sub.f32 	%f1118, %f1116, %f10;
	sub.f32 	%f1119, %f1117, %f11;
	mul.f32 	%f1120, %f1119, %f1119;
	fma.rn.f32 	%f1121, %f1118, %f1118, %f1120;
	add.f32 	%f1122, %f1121, 0f3727C5AC;
	rsqrt.approx.f32 	%f1123, %f1122;
	mul.f32 	%f1124, %f1123, %f1123;
	mul.f32 	%f1125, %f1123, %f1124;
	fma.rn.f32 	%f1126, %f1118, %f1125, %f1114;
	fma.rn.f32 	%f1127, %f1119, %f1125, %f1115;
	ld.shared.v2.f32 	{%f1128, %f1129}, [_ZZ10applyForceP6float4S0_S0_fiE4spos+744];
	sub.f32 	%f1130, %f1128, %f10;
	sub.f32 	%f1131, %f1129, %f11;
	mul.f32 	%f1132, %f1131, %f1131;
	fma.rn.f32 	%f1133, %f1130, %f1130, %f1132;
	add.f32 	%f1134, %f1133, 0f3727C5AC;
	rsqrt.approx.f32 	%f1135, %f1134;
	mul.f32 	%f1136, %f1135, %f1135;
	mul.f32 	%f1137, %f1135, %f1136;
	fma.rn.f32 	%f1138, %f1130, %f1137, %f1126;
	fma.rn.f32 	%f1139, %f1131, %f1137, %f1127;
	ld.shared.v2.f32 	{%f1140, %f1141}, [_ZZ10applyForceP6float4S0_S0_fiE4spos+752];
	sub.f32 	%f1142, %f1140, %f10;
	sub.f32 	%f1143, %f1141, %f11;
	mul.f32 	%f1144, %f1143, %f1143;
	fma.rn.f32 	%f1145, %f1142, %f1142, %f1144;
	add.f32 	%f1146, %f1145, 0f3727C5AC;
	rsqrt.approx.f32 	%f1147, %f1146;
	mul.f32 	%f1148, %f1147, %f1147;
	mul.f32 	%f1149, %f1147, %f1148;
	fma.rn.f32 	%f1150, %f1142, %f1149, %f1138;
	fma.rn.f32 	%f1151, %f1143, %f1149, %f1139;
	ld.shared.v2.f32 	{%f1152, %f1153}, [_ZZ10applyForceP6float4S0_S0_fiE4spos+760];
	sub.f32 	%f1154, %f1152, %f10;
	sub.f32 	%f1155, %f1153, %f11;
	mul.f32 	%f1156, %f1155, %f1155;
	fma.rn.f32 	%f1157, %f1154, %f1154, %f1156;
	add.f32 	%f1158, %f1157, 0f3727C5AC;
	rsqrt.approx.f32 	%f1159, %f1158;
	mul.f32 	%f1160, %f1159, %f1159;
	mul.f32 	%f1161, %f1159, %f1160;
	fma.rn.f32 	%f1162, %f1154, %f1161, %f1150;
	fma.rn.f32 	%f1163, %f1155, %f1161, %f1151;
	ld.shared.v2.f32 	{%f1164, %f1165}, [_ZZ10applyForceP6float4S0_S0_fiE4spos+768];
	sub.f32 	%f1166, %f1164, %f10;
	sub.f32 	%f1167, %f1165, %f11;
	mul.f32 	%f1168, %f1167, %f1167;
	fma.rn.f32 	%f1169, %f1166, %f1166, %f1168;
	add.f32 	%f1170, %f1169, 0f3727C5AC;
	rsqrt.approx.f32 	%f1171, %f1170;
	mul.f32 	%f1172, %f1171, %f1171;
	mul.f32 	%f1173, %f1171, %f1172;
	fma.rn.f32 	%f1174, %f1166, %f1173, %f1162;
	fma.rn.f32 	%f1175, %f1167, %f1173, %f1163;
	ld.shared.v2.f32 	{%f1176, %f1177}, [_ZZ10applyForceP6float4S0_S0_fiE4spos+776];
	sub.f32 	%f1178, %f1176, %f10;
	sub.f32 	%f1179, %f1177, %f11;
	mul.f32 	%f1180, %f1179, %f1179;
	fma.rn.f32 	%f1181, %f1178, %f1178, %f1180;
	add.f32 	%f1182, %f1181, 0f3727C5AC;
	rsqrt.approx.f32 	%f1183, %f1182;
	mul.f32 	%f1184, %f1183, %f1183;
	mul.f32 	%f1185, %f1183, %f1184;
	fma.rn.f32 	%f1186, %f1178, %f1185, %f1174;
	fma.rn.f32 	%f1187, %f1179, %f1185, %f1175;
	ld.shared.v2.f32 	{%f1188, %f1189}, [_ZZ10applyForceP6float4S0_S0_fiE4spos+784];
	sub.f32 	%f1190, %f1188, %f10;
	sub.f32 	%f1191, %f1189, %f11;
	mul.f32 	%f1192, %f1191, %f1191;
	fma.rn.f32 	%f1193, %f1190, %f1190, %f1192;
	add.f32 	%f1194, %f1193, 0f3727C5AC;
	rsqrt.approx.f32 	%f1195, %f1194;
	mul.f32 	%f1196, %f1195, %f1195;
	mul.f32 	%f1197, %f1195, %f1196;
	fma.rn.f32 	%f1198, %f1190, %f1197, %f1186;
	fma.rn.f32 	%f1199, %f1191, %f1197, %f1187;
	ld.shared.v2.f32 	{%f1200, %f1201}, [_ZZ10applyForceP6float4S0_S0_fiE4spos+792];
	sub.f32 	%f1202, %f1200, %f10;
	sub.f32 	%f1203, %f1201, %f11;
	mul.f32 	%f1204, %f1203, %f1203;
	fma.rn.f32 	%f1205, %f1202, %f1202, %f1204;
	add.f32 	%f1206, %f1205, 0f3727C5AC;
	rsqrt.approx.f32 	%f1207, %f1206;
	mul.f32 	%f1208, %f1207, %f1207;
	mul.f32 	%f1209, %f1207, %f1208;
	fma.rn.f32 	%f1210, %f1202, %f1209, %f1198;
	fma.rn.f32 	%f1211, %f1203, %f1209, %f1199;
	ld.shared.v2.f32 	{%f1212, %f1213}, [_ZZ10applyForceP6float4S0_S0_fiE4spos+800];
	sub.f32 	%f1214, %f1212, %f10;
	sub.f32 	%f1215, %f1213, %f11;
	mul.f32 	%f1216, %f1215, %f1215;
	fma.rn.f32 	%f1217, %f1214, %f1214, %f1216;
	add.f32 	%f1218, %f1217, 0f3727C5AC;
	rsqrt.approx.f32 	%f1219, %f1218;
	mul.f32 	%f1220, %f1219, %f1219;
	mul.f32 	%f1221, %f1219, %f1220;
	fma.rn.f32 	%f1222, %f1214, %f1221, %f1210;
	fma.rn.f32 	%f1223, %f1215, %f1221, %f1211;
	ld.shared.v2.f32 	{%f1224, %f1225}, [_ZZ10applyForceP6float4S0_S0_fiE4spos+808];
	sub.f32 	%f1226, %f1224, %f10;
	sub.f32 	%f1227, %f1225, %f11;
	mul.f32 	%f1228, %f1227, %f1227;
	fma.rn.f32 	%f1229, %f1226, %f1226, %f1228;
	add.f32 	%f1230, %f1229, 0f3727C5AC;
	rsqrt.approx.f32 	%f1231, %f1230;
	mul.f32 	%f1232, %f1231, %f1231;
	mul.f32 	%f1233, %f1231, %f1232;
	fma.rn.f32 	%f1234, %f1226, %f1233, %f1222;
	fma.rn.f32 	%f1235, %f1227, %f1233, %f1223;
	ld.shared.v2.f32 	{%f1236, %f1237}, [_ZZ10applyForceP6float4S0_S0_fiE4spos+816];
	sub.f32 	%f1238, %f1236, %f10;
	sub.f32 	%f1239, %f1237, %f11;
	mul.f32 	%f1240, %f1239, %f1239;
	fma.rn.f32 	%f1241, %f1238, %f1238, %f1240;
	add.f32 	%f1242, %f1241, 0f3727C5AC;
	rsqrt.approx.f32 	%f1243, %f1242;
	mul.f32 	%f1244, %f1243, %f1243;
	mul.f32 	%f1245, %f1243, %f1244;
	fma.rn.f32 	%f1246, %f1238, %f1245, %f1234;
	fma.rn.f32 	%f1247, %f1239, %f1245, %f1235;
	ld.shared.v2.f32 	{%f1248, %f1249}, [_ZZ10applyForceP6float4S0_S0_fiE4spos+824];
	sub.f32 	%f1250, %f1248, %f10;
	sub.f32 	%f1251, %f1249, %f11;
	mul.f32 	%f1252, %f1251, %f1251;
	fma.rn.f32 	%f1253, %f1250, %f1250, %f1252;
	add.f32 	%f1254, %f1253, 0f3727C5AC;
	rsqrt.approx.f32 	%f1255, %f1254;
	mul.f32 	%f1256, %f1255, %f1255;
	mul.f32 	%f1257, %f1255, %f1256;
	fma.rn.f32 	%f1258, %f1250, %f1257, %f1246;
	fma.rn.f32 	%f1259, %f1251, %f1257, %f1247;
	ld.shared.v2.f32 	{%f1260, %f1261}, [_ZZ10applyForceP6float4S0_S0_fiE4spos+832];
	sub.f32 	%f1262, %f1260, %f10;
	sub.f32 	%f1263, %f1261, %f11;
	mul.f32 	%f1264, %f1263, %f1263;
	fma.rn.f32 	%f1265, %f1262, %f1262, %f1264;
	add.f32 	%f1266, %f1265, 0f3727C5AC;
	rsqrt.approx.f32 	%f1267, %f1266;
	mul.f32 	%f1268, %f1267, %f1267;
	mul.f32 	%f1269, %f1267, %f1268;
	fma.rn.f32 	%f1270, %f1262, %f1269, %f1258;
	fma.rn.f32 	%f1271, %f1263, %f1269, %f1259;
	ld.shared.v2.f32 	{%f1272, %f1273}, [_ZZ10applyForceP6float4S0_S0_fiE4spos+840];
	sub.f32 	%f1274, %f1272, %f10;
	sub.f32 	%f1275, %f1273, %f11;
	mul.f32 	%f1276, %f1275, %f1275;
	fma.rn.f32 	%f1277, %f1274, %f1274, %f1276;
	add.f32 	%f1278, %f1277, 0f3727C5AC;
	rsqrt.approx.f32 	%f1279, %f1278;
	mul.f32 	%f1280, %f1279, %f1279;
	mul.f32 	%f1281, %f1279, %f1280;
	fma.rn.f32 	%f1282, %f1274, %f1281, %f1270;
	fma.rn.f32 	%f1283, %f1275, %f1281, %f1271;
	ld.shared.v2.f32 	{%f1284, %f1285}, [_ZZ10applyForceP6float4S0_S0_fiE4spos+848];
	sub.f32 	%f1286, %f1284, %f10;
	sub.f32 	%f1287, %f1285, %f11;
	mul.f32 	%f1288, %f1287, %f1287;
	fma.rn.f32 	%f1289, %f1286, %f1286, %f1288;
	add.f32 	%f1290, %f1289, 0f3727C5AC;
	rsqrt.approx.f32 	%f1291, %f1290;
	mul.f32 	%f1292, %f1291, %f1291;
	mul.f32 	%f1293, %f1291, %f1292;
	fma.rn.f32 	%f1294, %f1286, %f1293, %f1282;
	fma.rn.f32 	%f1295, %f1287, %f1293, %f1283;
	ld.shared.v2.f32 	{%f1296, %f1297}, [_ZZ10applyForceP6float4S0_S0_fiE4spos+856];
	sub.f32 	%f1298, %f1296, %f10;
	sub.f32 	%f1299, %f1297, %f11;
	mul.f32 	%f1300, %f1299, %f1299;
	fma.rn.f32 	%f1301, %f1298, %f1298, %f1300;
	add.f32 	%f1302, %f1301, 0f3727C5AC;
	rsqrt.approx.f32 	%f1303, %f1302;
	mul.f32 	%f1304, %f1303, %f1303;
	mul.f32 	%f1305, %f1303, %f1304;
	fma.rn.f32 	%f1306, %f1298, %f1305, %f1294;
	fma.rn.f32 	%f1307, %f1299, %f1305, %f1295;
	ld.shared.v2.f32 	{%f1308, %f1309}, [_ZZ10applyForceP6float4S0_S0_fiE4spos+864];
	sub.f32 	%f1310, %f1308, %f10;
	sub.f32 	%f1311, %f1309, %f11;
	mul.f32 	%f1312, %f1311, %f1311;
	fma.rn.f32 	%f1313, %f1310, %f1310, %f1312;
	add.f32 	%f1314, %f1313, 0f3727C5AC;
	rsqrt.approx.f32 	%f1315, %f1314;
	mul.f32 	%f1316, %f1315, %f1315;
	mul.f32 	%f1317, %f1315, %f1316;
	fma.rn.f32 	%f1318, %f1310, %f1317, %f1306;
	fma.rn.f32 	%f1319, %f1311, %f1317, %f1307;
	ld.shared.v2.f32 	{%f1320, %f1321}, [_ZZ10applyForceP6float4S0_S0_fiE4spos+872];
	sub.f32 	%f1322, %f1320, %f10;
	sub.f32 	%f1323, %f1321, %f11;
	mul.f32 	%f1324, %f1323, %f1323;
	fma.rn.f32 	%f1325, %f1322, %f1322, %f1324;
	add.f32 	%f1326, %f1325, 0f3727C5AC;
	rsqrt.approx.f32 	%f1327, %f1326;
	mul.f32 	%f1328, %f1327, %f1327;
	mul.f32 	%f1329, %f1327, %f1328;
	fma.rn.f32 	%f1330, %f1322, %f1329, %f1318;
	fma.rn.f32 	%f1331, %f1323, %f1329, %f1319;
	ld.shared.v2.f32 	{%f1332, %f1333}, [_ZZ10applyForceP6float4S0_S0_fiE4spos+880];
	sub.f32 	%f1334, %f1332, %f10;
	sub.f32 	%f1335, %f1333, %f11;
	mul.f32 	%f1336, %f1335, %f1335;
	fma.rn.f32 	%f1337, %f1334, %f1334, %f1336;
	add.f32 	%f1338, %f1337, 0f3727C5AC;
	rsqrt.approx.f32 	%f1339, %f1338;
	mul.f32 	%f1340, %f1339, %f1339;
	mul.f32 	%f1341, %f1339, %f1340;
	fma.rn.f32 	%f1342, %f1334, %f1341, %f1330;
	fma.rn.f32 	%f1343, %f1335, %f1341, %f1331;
	ld.shared.v2.f32 	{%f1344, %f1345}, [_ZZ10applyForceP6float4S0_S0_fiE4spos+888];
	sub.f32 	%f1346, %f1344, %f10;
	sub.f32 	%f1347, %f1345, %f11;
	mul.f32 	%f1348, %f1347, %f1347;
	fma.rn.f32 	%f1349, %f1346, %f1346, %f1348;
	add.f32 	%f1350, %f1349, 0f3727C5AC;
	rsqrt.approx.f32 	%f1351, %f1350;
	mul.f32 	%f1352, %f1351, %f1351;
	mul.f32 	%f1353, %f1351, %f1352;
	fma.rn.f32 	%f1354, %f1346, %f1353, %f1342;
	fma.rn.f32 	%f1355, %f1347, %f1353, %f1343;
	ld.shared.v2.f32 	{%f1356, %f1357}, [_ZZ10applyForceP6float4S0_S0_fiE4spos+896];
	sub.f32 	%f1358, %f1356, %f10;
	sub.f32 	%f1359, %f1357, %f11;
	mul.f32 	%f1360, %f1359, %f1359;
	fma.rn.f32 	%f1361, %f1358, %f1358, %f1360;
	add.f32 	%f1362, %f1361, 0f3727C5AC;
	rsqrt.approx.f32 	%f1363, %f1362;
	mul.f32 	%f1364, %f1363, %f1363;
	mul.f32 	%f1365, %f1363, %f1364;
	fma.rn.f32 	%f1366, %f1358, %f1365, %f1354;
	fma.rn.f32 	%f1367, %f1359, %f1365, %f1355;
	ld.shared.v2.f32 	{%f1368, %f1369}, [_ZZ10applyForceP6float4S0_S0_fiE4spos+904];
	sub.f32 	%f1370, %f1368, %f10;
	sub.f32 	%f1371, %f1369, %f11;
	mul.f32 	%f1372, %f1371, %f1371;
	fma.rn.f32 	%f1373, %f1370, %f1370, %f1372;
	add.f32 	%f1374, %f1373, 0f3727C5AC;
	rsqrt.approx.f32 	%f1375, %f1374;
	mul.f32 	%f1376, %f1375, %f1375;
	mul.f32 	%f1377, %f1375, %f1376;
	fma.rn.f32 	%f1378, %f1370, %f1377, %f1366;
	fma.rn.f32 	%f1379, %f1371, %f1377, %f1367;
	ld.shared.v2.f32 	{%f1380, %f1381}, [_ZZ10applyForceP6float4S0_S0_fiE4spos+912];
	sub.f32 	%f1382, %f1380, %f10;
	sub.f32 	%f1383, %f1381, %f11;
	mul.f32 	%f1384, %f1383, %f1383;
	fma.rn.f32 	%f1385, %f1382, %f1382, %f1384;
	add.f32 	%f1386, %f1385, 0f3727C5AC;
	rsqrt.approx.f32 	%f1387, %f1386;
	mul.f32 	%f1388, %f1387, %f1387;
	mul.f32 	%f1389, %f1387, %f1388;
	fma.rn.f32 	%f1390, %f1382, %f1389, %f1378;
	fma.rn.f32 	%f1391, %f1383, %f1389, %f1379;
	ld.shared.v2.f32 	{%f1392, %f1393}, [_ZZ10applyForceP6float4S0_S0_fiE4spos+920];
	sub.f32 	%f1394, %f1392, %f10;
	sub.f32 	%f1395, %f1393, %f11;
	mul.f32 	%f1396, %f1395, %f1395;
	fma.rn.f32 	%f1397, %f1394, %f1394, %f1396;
	add.f32 	%f1398, %f1397, 0f3727C5AC;
	rsqrt.approx.f32 	%f1399, %f1398;
	mul.f32 	%f1400, %f1399, %f1399;
	mul.f32 	%f1401, %f1399, %f1400;
	fma.rn.f32 	%f1402, %f1394, %f1401, %f1390;
	fma.rn.f32 	%f1403, %f1395, %f1401, %f1391;
	ld.shared.v2.f32 	{%f1404, %f1405}, [_ZZ10applyForceP6float4S0_S0_fiE4spos+928];
	sub.f32 	%f1406, %f1404, %f10;
	sub.f32 	%f1407, %f1405, %f11;
	mul.f32 	%f1408, %f1407, %f1407;
	fma.rn.f32 	%f1409, %f1406, %f1406, %f1408;
	add.f32 	%f1410, %f1409, 0f3727C5AC;
	rsqrt.approx.f32 	%f1411, %f1410;
	mul.f32 	%f1412, %f1411, %f1411;
	mul.f32 	%f1413, %f1411, %f1412;
	fma.rn.f32 	%f1414, %f1406, %f1413, %f1402;
	fma.rn.f32 	%f1415, %f1407, %f1413, %f1403;
	ld.shared.v2.f32 	{%f1416, %f1417}, [_ZZ10applyForceP6float4S0_S0_fiE4spos+936];
	sub.f32 	%f1418, %f1416, %f10;
	sub.f32 	%f1419, %f1417, %f11;
	mul.f32 	%f1420, %f1419, %f1419;
	fma.rn.f32 	%f1421, %f1418, %f1418, %f1420;
	add.f32 	%f1422, %f1421, 0f3727C5AC;
	rsqrt.approx.f32 	%f1423, %f1422;
	mul.f32 	%f1424, %f1423, %f1423;
	mul.f32 	%f1425, %f1423, %f1424;
	fma.rn.f32 	%f1426, %f1418, %f1425, %f1414;
	fma.rn.f32 	%f1427, %f1419, %f1425, %f1415;
	ld.shared.v2.f32 	{%f1428, %f1429}, [_ZZ10applyForceP6float4S0_S0_fiE4spos+944];
	sub.f32 	%f1430, %f1428, %f10;
	sub.f32 	%f1431, %f1429, %f11;
	mul.f32 	%f1432, %f1431, %f1431;
	fma.rn.f32 	%f1433, %f1430, %f1430, %f1432;
	add.f32 	%f1434, %f1433, 0f3727C5AC;
	rsqrt.approx.f32 	%f1435, %f1434;
	mul.f32 	%f1436, %f1435, %f1435;
	mul.f32 	%f1437, %f1435, %f1436;
	fma.rn.f32 	%f1438, %f1430, %f1437, %f1426;
	fma.rn.f32 	%f1439, %f1431, %f1437, %f1427;
	ld.shared.v2.f32 	{%f1440, %f1441}, [_ZZ10applyForceP6float4S0_S0_fiE4spos+952];
	sub.f32 	%f1442, %f1440, %f10;
	sub.f32 	%f1443, %f1441, %f11;
	mul.f32 	%f1444, %f1443, %f1443;
	fma.rn.f32 	%f1445, %f1442, %f1442, %f1444;
	add.f32 	%f1446, %f1445, 0f3727C5AC;
	rsqrt.approx.f32 	%f1447, %f1446;
	mul.f32 	%f1448, %f1447, %f1447;
	mul.f32 	%f1449, %f1447, %f1448;
	fma.rn.f32 	%f1450, %f1442, %f1449, %f1438;
	fma.rn.f32 	%f1451, %f1443, %f1449, %f1439;
	ld.shared.v2.f32 	{%f1452, %f1453}, [_ZZ10applyForceP6float4S0_S0_fiE4spos+960];
	sub.f32 	%f1454, %f1452, %f10;
	sub.f32 	%f1455, %f1453, %f11;
	mul.f32 	%f1456, %f1455, %f1455;
	fma.rn.f32 	%f1457, %f1454, %f1454, %f1456;
	add.f32 	%f1458, %f1457, 0f3727C5AC;
	rsqrt.approx.f32 	%f1459, %f1458;
	mul.f32 	%f1460, %f1459, %f1459;
	mul.f32 	%f1461, %f1459, %f1460;
	fma.rn.f32 	%f1462, %f1454, %f1461, %f1450;
	fma.rn.f32 	%f1463, %f1455, %f1461, %f1451;
	ld.shared.v2.f32 	{%f1464, %f1465}, [_ZZ10applyForceP6float4S0_S0_fiE4spos+968];
	sub.f32 	%f1466, %f1464, %f10;
	sub.f32 	%f1467, %f1465, %f11;
	mul.f32 	%f1468, %f1467, %f1467;
	fma.rn.f32 	%f1469, %f1466, %f1466, %f1468;
	add.f32 	%f1470, %f1469, 0f3727C5AC;
	rsqrt.approx.f32 	%f1471, %f1470;
	mul.f32 	%f1472, %f1471, %f1471;
	mul.f32 	%f1473, %f1471, %f1472;
	fma.rn.f32 	%f1474, %f1466, %f1473, %f1462;
	fma.rn.f32 	%f1475, %f1467, %f1473, %f1463;
	ld.shared.v2.f32 	{%f1476, %f1477}, [_ZZ10applyForceP6float4S0_S0_fiE4spos+976];
	sub.f32 	%f1478, %f1476, %f10;
	sub.f32 	%f1479, %f1477, %f11;
	mul.f32 	%f1480, %f1479, %f1479;
	fma.rn.f32 	%f1481, %f1478, %f1478, %f1480;
	add.f32 	%f1482, %f1481, 0f3727C5AC;
	rsqrt.approx.f32 	%f1483, %f1482;
	mul.f32 	%f1484, %f1483, %f1483;
	mul.f32 	%f1485, %f1483, %f1484;
	fma.rn.f32 	%f1486, %f1478, %f1485, %f1474;
	fma.rn.f32 	%f1487, %f1479, %f1485, %f1475;
	ld.shared.v2.f32 	{%f1488, %f1489}, [_ZZ10applyForceP6float4S0_S0_fiE4spos+984];
	sub.f32 	%f1490, %f1488, %f10;
	sub.f32 	%f1491, %f1489, %f11;
	mul.f32 	%f1492, %f1491, %f1491;
	fma.rn.f32 	%f1493, %f1490, %f1490, %f1492;
	add.f32 	%f1494, %f1493, 0f3727C5AC;
	rsqrt.approx.f32 	%f1495, %f1494;
	mul.f32 	%f1496, %f1495, %f1495;
	mul.f32 	%f1497, %f1495, %f1496;
	fma.rn.f32 	%f1498, %f1490, %f1497, %f1486;
	fma.rn.f32 	%f1499, %f1491, %f1497, %f1487;
	ld.shared.v2.f32 	{%f1500, %f1501}, [_ZZ10applyForceP6float4S0_S0_fiE4spos+992];
	sub.f32 	%f1502, %f1500, %f10;
	sub.f32 	%f1503, %f1501, %f11;
	mul.f32 	%f1504, %f1503, %f1503;
	fma.rn.f32 	%f1505, %f1502, %f1502, %f1504;
	add.f32 	%f1506, %f1505, 0f3727C5AC;
	rsqrt.approx.f32 	%f1507, %f1506;
	mul.f32 	%f1508, %f1507, %f1507;
	mul.f32 	%f1509, %f1507, %f1508;
	fma.rn.f32 	%f1510, %f1502, %f1509, %f1498;
	fma.rn.f32 	%f1511, %f1503, %f1509, %f1499;
	ld.shared.v2.f32 	{%f1512, %f1513}, [_ZZ10applyForceP6float4S0_S0_fiE4spos+1000];
	sub.f32 	%f1514, %f1512, %f10;
	sub.f32 	%f1515, %f1513, %f11;
	mul.f32 	%f1516, %f1515, %f1515;
	fma.rn.f32 	%f1517, %f1514, %f1514, %f1516;
	add.f32 	%f1518, %f1517, 0f3727C5AC;
	rsqrt.approx.f32 	%f1519, %f1518;
	mul.f32 	%f1520, %f1519, %f1519;
	mul.f32 	%f1521, %f1519, %f1520;
	fma.rn.f32 	%f1522, %f1514, %f1521, %f1510;
	fma.rn.f32 	%f1523, %f1515, %f1521, %f1511;
	ld.shared.v2.f32 	{%f1524, %f1525}, [_ZZ10applyForceP6float4S0_S0_fiE4spos+1008];
	sub.f32 	%f1526, %f1524, %f10;
	sub.f32 	%f1527, %f1525, %f11;
	mul.f32 	%f1528, %f1527, %f1527;
	fma.rn.f32 	%f1529, %f1526, %f1526, %f1528;
	add.f32 	%f1530, %f1529, 0f3727C5AC;
	rsqrt.approx.f32 	%f1531, %f1530;
	mul.f32 	%f1532, %f1531, %f1531;
	mul.f32 	%f1533, %f1531, %f1532;
	fma.rn.f32 	%f1534, %f1526, %f1533, %f1522;
	fma.rn.f32 	%f1535, %f1527, %f1533, %f1523;
	ld.shared.v2.f32 	{%f1536, %f1537}, [_ZZ10applyForceP6float4S0_S0_fiE4spos+1016];
	sub.f32 	%f1538, %f1536, %f10;
	sub.f32 	%f1539, %f1537, %f11;
	mul.f32 	%f1540, %f1539, %f1539;
	fma.rn.f32 	%f1541, %f1538, %f1538, %f1540;
	add.f32 	%f1542, %f1541, 0f3727C5AC;
	rsqrt.approx.f32 	%f1543, %f1542;
	mul.f32 	%f1544, %f1543, %f1543;
	mul.f32 	%f1545, %f1543, %f1544;
	fma.rn.f32 	%f1546, %f1538, %f1545, %f1534;
	fma.rn.f32 	%f1547, %f1539, %f1545, %f1535;
	ld.shared.v2.f32 	{%f1548, %f1549}, [_ZZ10applyForceP6float4S0_S0_fiE4spos+1024];
	sub.f32 	%f1550, %f1548, %f10;
	sub.f32 	%f1551, %f1549, %f11;
	mul.f32 	%f1552, %f1551, %f1551;
	fma.rn.f32 	%f1553, %f1550, %f1550, %f1552;
	add.f32 	%f1554, %f1553, 0f3727C5AC;
	rsqrt.approx.f32 	%f1555, %f1554;
	mul.f32 	%f1556, %f1555, %f1555;
	mul.f32 	%f1557, %f1555, %f1556;
	fma.rn.f32 	%f1558, %f1550, %f1557, %f1546;
	fma.rn.f32 	%f1559, %f1551, %f1557, %f1547;
	ld.shared.v2.f32 	{%f1560, %f1561}, [_ZZ10applyForceP6float4S0_S0_fiE4spos+1032];
	sub.f32 	%f1562, %f1560, %f10;
	sub.f32 	%f1563, %f1561, %f11;
	mul.f32 	%f1564, %f1563, %f1563;
	fma.rn.f32 	%f1565, %f1562, %f1562, %f1564;
	add.f32 	%f1566, %f1565, 0f3727C5AC;
	rsqrt.approx.f32 	%f1567, %f1566;
	mul.f32 	%f1568, %f1567, %f1567;
	mul.f32 	%f1569, %f1567, %f1568;
	fma.rn.f32 	%f1570, %f1562, %f1569, %f1558;
	fma.rn.f32 	%f1571, %f1563, %f1569, %f1559;
	ld.shared.v2.f32 	{%f1572, %f1573}, [_ZZ10applyForceP6float4S0_S0_fiE4spos+1040];
	sub.f32 	%f1574, %f1572, %f10;
	sub.f32 	%f1575, %f1573, %f11;
	mul.f32 	%f1576, %f1575, %f1575;
	fma.rn.f32 	%f1577, %f1574, %f1574, %f1576;
	add.f32 	%f1578, %f1577, 0f3727C5AC;
	rsqrt.approx.f32 	%f1579, %f1578;
	mul.f32 	%f1580, %f1579, %f1579;
	mul.f32 	%f1581, %f1579, %f1580;
	fma.rn.f32 	%f1582, %f1574, %f1581, %f1570;
	fma.rn.f32 	%f1583, %f1575, %f1581, %f1571;
	ld.shared.v2.f32 	{%f1584, %f1585}, [_ZZ10applyForceP6float4S0_S0_fiE4spos+1048];
	sub.f32 	%f1586, %f1584, %f10;
	sub.f32 	%f1587, %f1585, %f11;
	mul.f32 	%f1588, %f1587, %f1587;
	fma.rn.f32 	%f1589, %f1586, %f1586, %f1588;
	add.f32 	%f1590, %f1589, 0f3727C5AC;
	rsqrt.approx.f32 	%f1591, %f1590;
	mul.f32 	%f1592, %f1591, %f1591;
	mul.f32 	%f1593, %f1591, %f1592;
	fma.rn.f32 	%f1594, %f1586, %f1593, %f1582;
	fma.rn.f32 	%f1595, %f1587, %f1593, %f1583;
	ld.shared.v2.f32 	{%f1596, %f1597}, [_ZZ10applyForceP6float4S0_S0_fiE4spos+1056];
	sub.f32 	%f1598, %f1596, %f10;
	sub.f32 	%f1599, %f1597, %f11;
	mul.f32 	%f1600, %f1599, %f1599;
	fma.rn.f32 	%f1601, %f1598, %f1598, %f1600;
	add.f32 	%f1602, %f1601, 0f3727C5AC;
	rsqrt.approx.f32 	%f1603, %f1602;
	mul.f32 	%f1604, %f1603, %f1603;
	mul.f32 	%f1605, %f1603, %f1604;
	fma.rn.f32 	%f1606, %f1598, %f1605, %f1594;
	fma.rn.f32 	%f1607, %f1599, %f1605, %f1595;
	ld.shared.v2.f32 	{%f1608, %f1609}, [_ZZ10applyForceP6float4S0_S0_fiE4spos+1064];
	sub.f32 	%f1610, %f1608, %f10;
	sub.f32 	%f1611, %f1609, %f11;
	mul.f32 	%f1612, %f1611, %f1611;
	fma.rn.f32 	%f1613, %f1610, %f1610, %f1612;
	add.f32 	%f1614, %f1613, 0f3727C5AC;
	rsqrt.approx.f32 	%f1615, %f1614;
	mul.f32 	%f1616, %f1615, %f1615;
	mul.f32 	%f1617, %f1615, %f1616;
	fma.rn.f32 	%f1618, %f1610, %f1617, %f1606;
	fma.rn.f32 	%f1619, %f1611, %f1617, %f1607;
	ld.shared.v2.f32 	{%f1620, %f1621}, [_ZZ10applyForceP6float4S0_S0_fiE4spos+1072];
	sub.f32 	%f1622, %f1620, %f10;
	sub.f32 	%f1623, %f1621, %f11;
	mul.f32 	%f1624, %f1623, %f1623;
	fma.rn.f32 	%f1625, %f1622, %f1622, %f1624;
	add.f32 	%f1626, %f1625, 0f3727C5AC;
	rsqrt.approx.f32 	%f1627, %f1626;
	mul.f32 	%f1628, %f1627, %f1627;
	mul.f32 	%f1629, %f1627, %f1628;
	fma.rn.f32 	%f1630, %f1622, %f1629, %f1618;
	fma.rn.f32 	%f1631, %f1623, %f1629, %f1619;
	ld.shared.v2.f32 	{%f1632, %f1633}, [_ZZ10applyForceP6float4S0_S0_fiE4spos+1080];
	sub.f32 	%f1634, %f1632, %f10;
	sub.f32 	%f1635, %f1633, %f11;
	mul.f32 	%f1636, %f1635, %f1635;
	fma.rn.f32 	%f1637, %f1634, %f1634, %f1636;
	add.f32 	%f1638, %f1637, 0f3727C5AC;
	rsqrt.approx.f32 	%f1639, %f1638;
	mul.f32 	%f1640, %f1639, %f1639;
	mul.f32 	%f1641, %f1639, %f1640;
	fma.rn.f32 	%f1642, %f1634, %f1641, %f1630;
	fma.rn.f32 	%f1643, %f1635, %f1641, %f1631;
	ld.shared.v2.f32 	{%f1644, %f1645}, [_ZZ10applyForceP6float4S0_S0_fiE4spos+1088];
	sub.f32 	%f1646, %f1644, %f10;
	sub.f32 	%f1647, %f1645, %f11;
	mul.f32 	%f1648, %f1647, %f1647;
	fma.rn.f32 	%f1649, %f1646, %f1646, %f1648;
	add.f32 	%f1650, %f1649, 0f3727C5AC;
	rsqrt.approx.f32 	%f1651, %f1650;
	mul.f32 	%f1652, %f1651, %f1651;
	mul.f32 	%f1653, %f1651, %f1652;
	fma.rn.f32 	%f1654, %f1646, %f1653, %f1642;
	fma.rn.f32 	%f1655, %f1647, %f1653, %f1643;
	ld.shared.v2.f32 	{%f1656, %f1657}, [_ZZ10applyForceP6float4S0_S0_fiE4spos+1096];
	sub.f32 	%f1658, %f1656, %f10;
	sub.f32 	%f1659, %f1657, %f11;
	mul.f32 	%f1660, %f1659, %f1659;
	fma.rn.f32 	%f1661, %f1658, %f1658, %f1660;
	add.f32 	%f1662, %f1661, 0f3727C5AC;
	rsqrt.approx.f32 	%f1663, %f1662;
	mul.f32 	%f1664, %f1663, %f1663;
	mul.f32 	%f1665, %f1663, %f1664;
	fma.rn.f32 	%f1666, %f1658, %f1665, %f1654;
	fma.rn.f32 	%f1667, %f1659, %f1665, %f1655;
	ld.shared.v2.f32 	{%f1668, %f1669}, [_ZZ10applyForceP6float4S0_S0_fiE4spos+1104];
	sub.f32 	%f1670, %f1668, %f10;
	sub.f32 	%f1671, %f1669, %f11;
	mul.f32 	%f1672, %f1671, %f1671;
	fma.rn.f32 	%f1673, %f1670, %f1670, %f1672;
	add.f32 	%f1674, %f1673, 0f3727C5AC;
	rsqrt.approx.f32 	%f1675, %f1674;
	mul.f32 	%f1676, %f1675, %f1675;
	mul.f32 	%f1677, %f1675, %f1676;
	fma.rn.f32 	%f1678, %f1670, %f1677, %f1666;
	fma.rn.f32 	%f1679, %f1671, %f1677, %f1667;
	ld.shared.v2.f32 	{%f1680, %f1681}, [_ZZ10applyForceP6float4S0_S0_fiE4spos+1112];
	sub.f32 	%f1682, %f1680, %f10;
	sub.f32 	%f1683, %f1681, %f11;
	mul.f32 	%f1684, %f1683, %f1683;
	fma.rn.f32 	%f1685, %f1682, %f1682, %f1684;
	add.f32 	%f1686, %f1685, 0f3727C5AC;
	rsqrt.approx.f32 	%f1687, %f1686;
	mul.f32 	%f1688, %f1687, %f1687;
	mul.f32 	%f1689, %f1687, %f1688;
	fma.rn.f32 	%f1690, %f1682, %f1689, %f1678;
	fma.rn.f32 	%f1691, %f1683, %f1689, %f1679;
	ld.shared.v2.f32 	{%f1692, %f1693}, [_ZZ10applyForceP6float4S0_S0_fiE4spos+1120];
	sub.f32 	%f1694, %f1692, %f10;
	sub.f32 	%f1695, %f1693, %f11;
	mul.f32 	%f1696, %f1695, %f1695;
	fma.rn.f32 	%f1697, %f1694, %f1694, %f1696;
	add.f32 	%f1698, %f1697, 0f3727C5AC;
	rsqrt.approx.f32 	%f1699, %f1698;
	mul.f32 	%f1700, %f1699, %f1699;
	mul.f32 	%f1701, %f1699, %f1700;
	fma.rn.f32 	%f1702, %f1694, %f1701, %f1690;
	fma.rn.f32 	%f1703, %f1695, %f1701, %f1691;
	ld.shared.v2.f32 	{%f1704, %f1705}, [_ZZ10applyForceP6float4S0_S0_fiE4spos+1128];
	sub.f32 	%f1706, %f1704, %f10;
	sub.f32 	%f1707, %f1705, %f11;
	mul.f32 	%f1708, %f1707, %f1707;
	fma.rn.f32 	%f1709, %f1706, %f1706, %f1708;
	add.f32 	%f1710, %f1709, 0f3727C5AC;
	rsqrt.approx.f32 	%f1711, %f1710;
	mul.f32 	%f1712, %f1711, %f1711;
	mul.f32 	%f1713, %f1711, %f1712;
	fma.rn.f32 	%f1714, %f1706, %f1713, %f1702;
	fma.rn.f32 	%f1715, %f1707, %f1713, %f1703;
	ld.shared.v2.f32 	{%f1716, %f1717}, [_ZZ10applyForceP6float4S0_S0_fiE4spos+1136];
	sub.f32 	%f1718, %f1716, %f10;
	sub.f32 	%f1719, %f1717, %f11;
	mul.f32 	%f1720, %f1719, %f1719;
	fma.rn.f32 	%f1721, %f1718, %f1718, %f1720;
	add.f32 	%f1722, %f1721, 0f3727C5AC;
	rsqrt.approx.f32 	%f1723, %f1722;
	mul.f32 	%f1724, %f1723, %f1723;
	mul.f32 	%f1725, %f1723, %f1724;
	fma.rn.f32 	%f1726, %f1718, %f1725, %f1714;
	fma.rn.f32 	%f1727, %f1719, %f1725, %f1715;
	ld.shared.v2.f32 	{%f1728, %f1729}, [_ZZ10applyForceP6float4S0_S0_fiE4spos+1144];
	sub.f32 	%f1730, %f1728, %f10;
	sub.f32 	%f1731, %f1729, %f11;
	mul.f32 	%f1732, %f1731, %f1731;
	fma.rn.f32 	%f1733, %f1730, %f1730, %f1732;
	add.f32 	%f1734, %f1733, 0f3727C5AC;
	rsqrt.approx.f32 	%f1735, %f1734;
	mul.f32 	%f1736, %f1735, %f1735;
	mul.f32 	%f1737, %f1735, %f1736;
	fma.rn.f32 	%f1738, %f1730, %f1737, %f1726;
	fma.rn.f32 	%f1739, %f1731, %f1737, %f1727;
	ld.shared.v2.f32 	{%f1740, %f1741}, [_ZZ10applyForceP6float4S0_S0_fiE4spos+1152];
	sub.f32 	%f1742, %f1740, %f10;
	sub.f32 	%f1743, %f1741, %f11;
	mul.f32 	%f1744, %f1743, %f1743;
	fma.rn.f32 	%f1745, %f1742, %f1742, %f1744;
	add.f32 	%f1746, %f1745, 0f3727C5AC;
	rsqrt.approx.f32 	%f1747, %f1746;
	mul.f32 	%f1748, %f1747, %f1747;
	mul.f32 	%f1749, %f1747, %f1748;
	fma.rn.f32 	%f1750, %f1742, %f1749, %f1738;
	fma.rn.f32 	%f1751, %f1743, %f1749, %f1739;
	ld.shared.v2.f32 	{%f1752, %f1753}, [_ZZ10applyForceP6float4S0_S0_fiE4spos+1160];
	sub.f32 	%f1754, %f1752, %f10;
	sub.f32 	%f1755, %f1753, %f11;
	mul.f32 	%f1756, %f1755, %f1755;
	fma.rn.f32 	%f1757, %f1754, %f1754, %f1756;
	add.f32 	%f1758, %f1757, 0f3727C5AC;
	rsqrt.approx.f32 	%f1759, %f1758;
	mul.f32 	%f1760, %f1759, %f1759;
	mul.f32 	%f1761, %f1759, %f1760;
	fma.rn.f32 	%f1762, %f1754, %f1761, %f1750;
	fma.rn.f32 	%f1763, %f1755, %f1761, %f1751;
	ld.shared.v2.f32 	{%f1764, %f1765}, [_ZZ10applyForceP6float4S0_S0_fiE4spos+1168];
	sub.f32 	%f1766, %f1764, %f10;
	sub.f32 	%f1767, %f1765, %f11;
	mul.f32 	%f1768, %f1767, %f1767;
	fma.rn.f32 	%f1769, %f1766, %f1766, %f1768;
	add.f32 	%f1770, %f1769, 0f3727C5AC;
	rsqrt.approx.f32 	%f1771, %f1770;
	mul.f32 	%f1772, %f1771, %f1771;
	mul.f32 	%f1773, %f1771, %f1772;
	fma.rn.f32 	%f1774, %f1766, %f1773, %f1762;
	fma.rn.f32 	%f1775, %f1767, %f1773, %f1763;
	ld.shared.v2.f32 	{%f1776, %f1777}, [_ZZ10applyForceP6float4S0_S0_fiE4spos+1176];
	sub.f32 	%f1778, %f1776, %f10;
	sub.f32 	%f1779, %f1777, %f11;
	mul.f32 	%f1780, %f1779, %f1779;
	fma.rn.f32 	%f1781, %f1778, %f1778, %f1780;
	add.f32 	%f1782, %f1781, 0f3727C5AC;
	rsqrt.approx.f32 	%f1783, %f1782;
	mul.f32 	%f1784, %f1783, %f1783;
	mul.f32 	%f1785, %f1783, %f1784;
	fma.rn.f32 	%f1786, %f1778, %f1785, %f1774;
	fma.rn.f32 	%f1787, %f1779, %f1785, %f1775;
	ld.shared.v2.f32 	{%f1788, %f1789}, [_ZZ10applyForceP6float4S0_S0_fiE4spos+1184];
	sub.f32 	%f1790, %f1788, %f10;
	sub.f32 	%f1791, %f1789, %f11;
	mul.f32 	%f1792, %f1791, %f1791;
	fma.rn.f32 	%f1793, %f1790, %f1790, %f1792;
	add.f32 	%f1794, %f1793, 0f3727C5AC;
	rsqrt.approx.f32 	%f1795, %f1794;
	mul.f32 	%f1796, %f1795, %f1795;
	mul.f32 	%f1797, %f1795, %f1796;
	fma.rn.f32 	%f1798, %f1790, %f1797, %f1786;
	fma.rn.f32 	%f1799, %f1791, %f1797, %f1787;
	ld.shared.v2.f32 	{%f1800, %f1801}, [_ZZ10applyForceP6float4S0_S0_fiE4spos+1192];
	sub.f32 	%f1802, %f1800, %f10;
	sub.f32 	%f1803, %f1801, %f11;
	mul.f32 	%f1804, %f1803, %f1803;
	fma.rn.f32 	%f1805, %f1802, %f1802, %f1804;
	add.f32 	%f1806, %f1805, 0f3727C5AC;
	rsqrt.approx.f32 	%f1807, %f1806;
	mul.f32 	%f1808, %f1807, %f1807;
	mul.f32 	%f1809, %f1807, %f1808;
	fma.rn.f32 	%f1810, %f1802, %f1809, %f1798;
	fma.rn.f32 	%f1811, %f1803, %f1809, %f1799;
	ld.shared.v2.f32 	{%f1812, %f1813}, [_ZZ10applyForceP6float4S0_S0_fiE4spos+1200];
	sub.f32 	%f1814, %f1812, %f10;
	sub.f32 	%f1815, %f1813, %f11;
	mul.f32 	%f1816, %f1815, %f1815;
	fma.rn.f32 	%f1817, %f1814, %f1814, %f1816;
	add.f32 	%f1818, %f1817, 0f3727C5AC;
	rsqrt.approx.f32 	%f1819, %f1818;
	mul.f32 	%f1820, %f1819, %f1819;
	mul.f32 	%f1821, %f1819, %f1820;
	fma.rn.f32 	%f1822, %f1814, %f1821, %f1810;
	fma.rn.f32 	%f1823, %f1815, %f1821, %f1811;
	ld.shared.v2.f32 	{%f1824, %f1825}, [_ZZ10applyForceP6float4S0_S0_fiE4spos+1208];
	sub.f32 	%f1826, %f1824, %f10;
	sub.f32 	%f1827, %f1825, %f11;
	mul.f32 	%f1828, %f1827, %f1827;
	fma.rn.f32 	%f1829, %f1826, %f1826, %f1828;
	add.f32 	%f1830, %f1829, 0f3727C5AC;
	rsqrt.approx.f32 	%f1831, %f1830;
	mul.f32 	%f1832, %f1831, %f1831;
	mul.f32 	%f1833, %f1831, %f1832;
	fma.rn.f32 	%f1834, %f1826, %f1833, %f1822;
	fma.rn.f32 	%f1835, %f1827, %f1833, %f1823;
	ld.shared.v2.f32 	{%f1836, %f1837}, [_ZZ10applyForceP6float4S0_S0_fiE4spos+1216];
	sub.f32 	%f1838, %f1836, %f10;
	sub.f32 	%f1839, %f1837, %f11;
	mul.f32 	%f1840, %f1839, %f1839;
	fma.rn.f32 	%f1841, %f1838, %f1838, %f1840;
	add.f32 	%f1842, %f1841, 0f3727C5AC;
	rsqrt.approx.f32 	%f1843, %f1842;
	mul.f32 	%f1844, %f1843, %f1843;
	mul.f32 	%f1845, %f1843, %f1844;
	fma.rn.f32 	%f1846, %f1838, %f1845, %f1834;
	fma.rn.f32 	%f1847, %f1839, %f1845, %f1835;
	ld.shared.v2.f32 	{%f1848, %f1849}, [_ZZ10applyForceP6float4S0_S0_fiE4spos+1224];
	sub.f32 	%f1850, %f1848, %f10;
	sub.f32 	%f1851, %f1849, %f11;
	mul.f32 	%f1852, %f1851, %f1851;
	fma.rn.f32 	%f1853, %f1850, %f1850, %f1852;
	add.f32 	%f1854, %f1853, 0f3727C5AC;
	rsqrt.approx.f32 	%f1855, %f1854;
	mul.f32 	%f1856, %f1855, %f1855;
	mul.f32 	%f1857, %f1855, %f1856;
	fma.rn.f32 	%f1858, %f1850, %f1857, %f1846;
	fma.rn.f32 	%f1859, %f1851, %f1857, %f1847;
	ld.shared.v2.f32 	{%f1860, %f1861}, [_ZZ10applyForceP6float4S0_S0_fiE4spos+1232];
	sub.f32 	%f1862, %f1860, %f10;
	sub.f32 	%f1863, %f1861, %f11;
	mul.f32 	%f1864, %f1863, %f1863;
	fma.rn.f32 	%f1865, %f1862, %f1862, %f1864;
	add.f32 	%f1866, %f1865, 0f3727C5AC;
	rsqrt.approx.f32 	%f1867, %f1866;
	mul.f32 	%f1868, %f1867, %f1867;
	mul.f32 	%f1869, %f1867, %f1868;
	fma.rn.f32 	%f1870, %f1862, %f1869, %f1858;
	fma.rn.f32 	%f1871, %f1863, %f1869, %f1859;
	ld.shared.v2.f32 	{%f1872, %f1873}, [_ZZ10applyForceP6float4S0_S0_fiE4spos+1240];
	sub.f32 	%f1874, %f1872, %f10;
	sub.f32 	%f1875, %f1873, %f11;
	mul.f32 	%f1876, %f1875, %f1875;
	fma.rn.f32 	%f1877, %f1874, %f1874, %f1876;
	add.f32 	%f1878, %f1877, 0f3727C5AC;
	rsqrt.approx.f32 	%f1879, %f1878;
	mul.f32 	%f1880, %f1879, %f1879;
	mul.f32 	%f1881, %f1879, %f1880;
	fma.rn.f32 	%f1882, %f1874, %f1881, %f1870;
	fma.rn.f32 	%f1883, %f1875, %f1881, %f1871;
	ld.shared.v2.f32 	{%f1884, %f1885}, [_ZZ10applyForceP6float4S0_S0_fiE4spos+1248];
	sub.f32 	%f1886, %f1884, %f10;
	sub.f32 	%f1887, %f1885, %f11;
	mul.f32 	%f1888, %f1887, %f1887;
	fma.rn.f32 	%f1889, %f1886, %f1886, %f1888;
	add.f32 	%f1890, %f1889, 0f3727C5AC;
	rsqrt.approx.f32 	%f1891, %f1890;
	mul.f32 	%f1892, %f1891, %f1891;
	mul.f32 	%f1893, %f1891, %f1892;
	fma.rn.f32 	%f1894, %f1886, %f1893, %f1882;
	fma.rn.f32 	%f1895, %f1887, %f1893, %f1883;
	ld.shared.v2.f32 	{%f1896, %f1897}, [_ZZ10applyForceP6float4S0_S0_fiE4spos+1256];
	sub.f32 	%f1898, %f1896, %f10;
	sub.f32 	%f1899, %f1897, %f11;
	mul.f32 	%f1900, %f1899, %f1899;
	fma.rn.f32 	%f1901, %f1898, %f1898, %f1900;
	add.f32 	%f1902, %f1901, 0f3727C5AC;
	rsqrt.approx.f32 	%f1903, %f1902;
	mul.f32 	%f1904, %f1903, %f1903;
	mul.f32 	%f1905, %f1903, %f1904;
	fma.rn.f32 	%f1906, %f1898, %f1905, %f1894;
	fma.rn.f32 	%f1907, %f1899, %f1905, %f1895;
	ld.shared.v2.f32 	{%f1908, %f1909}, [_ZZ10applyForceP6float4S0_S0_fiE4spos+1264];
	sub.f32 	%f1910, %f1908, %f10;
	sub.f32 	%f1911, %f1909, %f11;
	mul.f32 	%f1912, %f1911, %f1911;
	fma.rn.f32 	%f1913, %f1910, %f1910, %f1912;
	add.f32 	%f1914, %f1913, 0f3727C5AC;
	rsqrt.approx.f32 	%f1915, %f1914;
	mul.f32 	%f1916, %f1915, %f1915;
	mul.f32 	%f1917, %f1915, %f1916;
	fma.rn.f32 	%f1918, %f1910, %f1917, %f1906;
	fma.rn.f32 	%f1919, %f1911, %f1917, %f1907;
	ld.shared.v2.f32 	{%f1920, %f1921}, [_ZZ10applyForceP6float4S0_S0_fiE4spos+1272];
	sub.f32 	%f1922, %f1920, %f10;
	sub.f32 	%f1923, %f1921, %f11;
	mul.f32 	%f1924, %f1923, %f1923;
	fma.rn.f32 	%f1925, %f1922, %f1922, %f1924;
	add.f32 	%f1926, %f1925, 0f3727C5AC;
	rsqrt.approx.f32 	%f1927, %f1926;
	mul.f32 	%f1928, %f1927, %f1927;
	mul.f32 	%f1929, %f1927, %f1928;
	fma.rn.f32 	%f1930, %f1922, %f1929, %f1918;
	fma.rn.f32 	%f1931, %f1923, %f1929, %f1919;
	ld.shared.v2.f32 	{%f1932, %f1933}, [_ZZ10applyForceP6float4S0_S0_fiE4spos+1280];
	sub.f32 	%f1934, %f1932, %f10;
	sub.f32 	%f1935, %f1933, %f11;
	mul.f32 	%f1936, %f1935, %f1935;
	fma.rn.f32 	%f1937, %f1934, %f1934, %f1936;
	add.f32 	%f1938, %f1937, 0f3727C5AC;
	rsqrt.approx.f32 	%f1939, %f1938;
	mul.f32 	%f1940, %f1939, %f1939;
	mul.f32 	%f1941, %f1939, %f1940;
	fma.rn.f32 	%f1942, %f1934, %f1941, %f1930;
	fma.rn.f32 	%f1943, %f1935, %f1941, %f1931;
	ld.shared.v2.f32 	{%f1944, %f1945}, [_ZZ10applyForceP6float4S0_S0_fiE4spos+1288];
	sub.f32 	%f1946, %f1944, %f10;
	sub.f32 	%f1947, %f1945, %f11;
	mul.f32 	%f1948, %f1947, %f1947;
	fma.rn.f32 	%f1949, %f1946, %f1946, %f1948;
	add.f32 	%f1950, %f1949, 0f3727C5AC;
	rsqrt.approx.f32 	%f1951, %f1950;
	mul.f32 	%f1952, %f1951, %f1951;
	mul.f32 	%f1953, %f1951, %f1952;
	fma.rn.f32 	%f1954, %f1946, %f1953, %f1942;
	fma.rn.f32 	%f1955, %f1947, %f1953, %f1943;
	ld.shared.v2.f32 	{%f1956, %f1957}, [_ZZ10applyForceP6float4S0_S0_fiE4spos+1296];
	sub.f32 	%f1958, %f1956, %f10;
	sub.f32 	%f1959, %f1957, %f11;
	mul.f32 	%f1960, %f1959, %f1959;
	fma.rn.f32 	%f1961, %f1958, %f1958, %f1960;
	add.f32 	%f1962, %f1961, 0f3727C5AC;
	rsqrt.approx.f32 	%f1963, %f1962;
	mul.f32 	%f1964, %f1963, %f1963;
	mul.f32 	%f1965, %f1963, %f1964;
	fma.rn.f32 	%f1966, %f1958, %f1965, %f1954;
	fma.rn.f32 	%f1967, %f1959, %f1965, %f1955;
	ld.shared.v2.f32 	{%f1968, %f1969}, [_ZZ10applyForceP6float4S0_S0_fiE4spos+1304];
	sub.f32 	%f1970, %f1968, %f10;
	sub.f32 	%f1971, %f1969, %f11;
	mul.f32 	%f1972, %f1971, %f1971;
	fma.rn.f32 	%f1973, %f1970, %f1970, %f1972;
	add.f32 	%f1974, %f1973, 0f3727C5AC;
	rsqrt.approx.f32 	%f1975, %f1974;
	mul.f32 	%f1976, %f1975, %f1975;
	mul.f32 	%f1977, %f1975, %f1976;
	fma.rn.f32 	%f1978, %f1970, %f1977, %f1966;
	fma.rn.f32 	%f1979, %f1971, %f1977, %f1967;
	ld.shared.v2.f32 	{%f1980, %f1981}, [_ZZ10applyForceP6float4S0_S0_fiE4spos+1312];
	sub.f32 	%f1982, %f1980, %f10;
	sub.f32 	%f1983, %f1981, %f11;
	mul.f32 	%f1984, %f1983, %f1983;
	fma.rn.f32 	%f1985, %f1982, %f1982, %f1984;
	add.f32 	%f1986, %f1985, 0f3727C5AC;
	rsqrt.approx.f32 	%f1987, %f1986;
	mul.f32 	%f1988, %f1987, %f1987;
	mul.f32 	%f1989, %f1987, %f1988;
	fma.rn.f32 	%f1990, %f1982, %f1989, %f1978;
	fma.rn.f32 	%f1991, %f1983, %f1989, %f1979;
	ld.shared.v2.f32 	{%f1992, %f1993}, [_ZZ10applyForceP6float4S0_S0_fiE4spos+1320];
	sub.f32 	%f1994, %f1992, %f10;
	sub.f32 	%f1995, %f1993, %f11;
	mul.f32 	%f1996, %f1995, %f1995;
	fma.rn.f32 	%f1997, %f1994, %f1994, %f1996;
	add.f32 	%f1998, %f1997, 0f3727C5AC;
	rsqrt.approx.f32 	%f1999, %f1998;
	mul.f32 	%f2000, %f1999, %f1999;
	mul.f32 	%f2001, %f1999, %f2000;
	fma.rn.f32 	%f2002, %f1994, %f2001, %f1990;
	fma.rn.f32 	%f2003, %f1995, %f2001, %f1991;
	ld.shared.v2.f32 	{%f2004, %f2005}, [_ZZ10applyForceP6float4S0_S0_fiE4spos+1328];
	sub.f32 	%f2006, %f2004, %f10;
	sub.f32 	%f2007, %f2005, %f11;
	mul.f32 	%f2008, %f2007, %f2007;
	fma.rn.f32 	%f2009, %f2006, %f2006, %f2008;
	add.f32 	%f2010, %f2009, 0f3727C5AC;
	rsqrt.approx.f32 	%f2011, %f2010;
	mul.f32 	%f2012, %f2011, %f2011;
	mul.f32 	%f2013, %f2011, %f2012;
	fma.rn.f32 	%f2014, %f2006, %f2013, %f2002;
	fma.rn.f32 	%f2015, %f2007, %f2013, %f2003;
	ld.shared.v2.f32 	{%f2016, %f2017}, [_ZZ10applyForceP6float4S0_S0_fiE4spos+1336];
	sub.f32 	%f2018, %f2016, %f10;
	sub.f32 	%f2019, %f2017, %f11;
	mul.f32 	%f2020, %f2019, %f2019;
	fma.rn.f32 	%f2021, %f2018, %f2018, %f2020;
	add.f32 	%f2022, %f2021, 0f3727C5AC;
	rsqrt.approx.f32 	%f2023, %f2022;
	mul.f32 	%f2024, %f2023, %f2023;
	mul.f32 	%f2025, %f2023, %f2024;
	fma.rn.f32 	%f2026, %f2018, %f2025, %f2014;
	fma.rn.f32 	%f2027, %f2019, %f2025, %f2015;
	ld.shared.v2.f32 	{%f2028, %f2029}, [_ZZ10applyForceP6float4S0_S0_fiE4spos+1344];
	sub.f32 	%f2030, %f2028, %f10;
	sub.f32 	%f2031, %f2029, %f11;
	mul.f32 	%f2032, %f2031, %f2031;
	fma.rn.f32 	%f2033, %f2030, %f2030, %f2032;
	add.f32 	%f2034, %f2033, 0f3727C5AC;
	rsqrt.approx.f32 	%f2035, %f2034;
	mul.f32 	%f2036, %f2035, %f2035;
	mul.f32 	%f2037, %f2035, %f2036;
	fma.rn.f32 	%f2038, %f2030, %f2037, %f2026;
	fma.rn.f32 	%f2039, %f2031, %f2037, %f2027;
	ld.shared.v2.f32 	{%f2040, %f2041}, [_ZZ10applyForceP6float4S0_S0_fiE4spos+1352];
	sub.f32 	%f2042, %f2040, %f10;
	sub.f32 	%f2043, %f2041, %f11;
	mul.f32 	%f2044, %f2043, %f2043;
	fma.rn.f32 	%f2045, %f2042, %f2042, %f2044;
	add.f32 	%f2046, %f2045, 0f3727C5AC;
	rsqrt.approx.f32 	%f2047, %f2046;
	mul.f32 	%f2048, %f2047, %f2047;
	mul.f32 	%f2049, %f2047, %f2048;
	fma.rn.f32 	%f2050, %f2042, %f2049, %f2038;
	fma.rn.f32 	%f2051, %f2043, %f2049, %f2039;
	ld.shared.v2.f32 	{%f2052, %f2053}, [_ZZ10applyForceP6float4S0_S0_fiE4spos+1360];
	sub.f32 	%f2054, %f2052, %f10;
	sub.f32 	%f2055, %f2053, %f11;
	mul.f32 	%f2056, %f2055, %f2055;
	fma.rn.f32 	%f2057, %f2054, %f2054, %f2056;
	add.f32 	%f2058, %f2057, 0f3727C5AC;
	rsqrt.approx.f32 	%f2059, %f2058;
	mul.f32 	%f2060, %f2059, %f2059;
	mul.f32 	%f2061, %f2059, %f2060;
	fma.rn.f32 	%f2062, %f2054, %f2061, %f2050;
	fma.rn.f32 	%f2063, %f2055, %f2061, %f2051;
	ld.shared.v2.f32 	{%f2064, %f2065}, [_ZZ10applyForceP6float4S0_S0_fiE4spos+1368];
	sub.f32 	%f2066, %f2064, %f10;
	sub.f32 	%f2067, %f2065, %f11;
	mul.f32 	%f2068, %f2067, %f2067;
	fma.rn.f32 	%f2069, %f2066, %f2066, %f2068;
	add.f32 	%f2070, %f2069, 0f3727C5AC;
	rsqrt.approx.f32 	%f2071, %f2070;
	mul.f32 	%f2072, %f2071, %f2071;
	mul.f32 	%f2073, %f2071, %f2072;
	fma.rn.f32 	%f2074, %f2066, %f2073, %f2062;
	fma.rn.f32 	%f2075, %f2067, %f2073, %f2063;
	ld.shared.v2.f32 	{%f2076, %f2077}, [_ZZ10applyForceP6float4S0_S0_fiE4spos+1376];
	sub.f32 	%f2078, %f2076, %f10;
	sub.f32 	%f2079, %f2077, %f11;
	mul.f32 	%f2080, %f2079, %f2079;
	fma.rn.f32 	%f2081, %f2078, %f2078, %f2080;
	add.f32 	%f2082, %f2081, 0f3727C5AC;
	rsqrt.approx.f32 	%f2083, %f2082;
	mul.f32 	%f2084, %f2083, %f2083;
	mul.f32 	%f2085, %f2083, %f2084;
	fma.rn.f32 	%f2086, %f2078, %f2085, %f2074;
	fma.rn.f32 	%f2087, %f2079, %f2085, %f2075;
	ld.shared.v2.f32 	{%f2088, %f2089}, [_ZZ10applyForceP6float4S0_S0_fiE4spos+1384];
	sub.f32 	%f2090, %f2088, %f10;
	sub.f32 	%f2091, %f2089, %f11;
	mul.f32 	%f2092, %f2091, %f2091;
	fma.rn.f32 	%f2093, %f2090, %f2090, %f2092;
	add.f32 	%f2094, %f2093, 0f3727C5AC;
	rsqrt.approx.f32 	%f2095, %f2094;
	mul.f32 	%f2096, %f2095, %f2095;
	mul.f32 	%f2097, %f2095, %f2096;
	fma.rn.f32 	%f2098, %f2090, %f2097, %f2086;
	fma.rn.f32 	%f2099, %f2091, %f2097, %f2087;
	ld.shared.v2.f32 	{%f2100, %f2101}, [_ZZ10applyForceP6float4S0_S0_fiE4spos+1392];
	sub.f32 	%f2102, %f2100, %f10;
	sub.f32 	%f2103, %f2101, %f11;
	mul.f32 	%f2104, %f2103, %f2103;
	fma.rn.f32 	%f2105, %f2102, %f2102, %f2104;
	add.f32 	%f2106, %f2105, 0f3727C5AC;
	rsqrt.approx.f32 	%f2107, %f2106;
	mul.f32 	%f2108, %f2107, %f2107;
	mul.f32 	%f2109, %f2107, %f2108;
	fma.rn.f32 	%f2110, %f2102, %f2109, %f2098;
	fma.rn.f32 	%f2111, %f2103, %f2109, %f2099;
	ld.shared.v2.f32 	{%f2112, %f2113}, [_ZZ10applyForceP6float4S0_S0_fiE4spos+1400];
	sub.f32 	%f2114, %f2112, %f10;
	sub.f32 	%f2115, %f2113, %f11;
	mul.f32 	%f2116, %f2115, %f2115;
	fma.rn.f32 	%f2117, %f2114, %f2114, %f2116;
	add.f32 	%f2118, %f2117, 0f3727C5AC;
	rsqrt.approx.f32 	%f2119, %f2118;
	mul.f32 	%f2120, %f2119, %f2119;
	mul.f32 	%f2121, %f2119, %f2120;
	fma.rn.f32 	%f2122, %f2114, %f2121, %f2110;
	fma.rn.f32 	%f2123, %f2115, %f2121, %f2111;
	ld.shared.v2.f32 	{%f2124, %f2125}, [_ZZ10applyForceP6float4S0_S0_fiE4spos+1408];
	sub.f32 	%f2126, %f2124, %f10;
	sub.f32 	%f2127, %f2125, %f11;
	mul.f32 	%f2128, %f2127, %f2127;
	fma.rn.f32 	%f2129, %f2126, %f2126, %f2128;
	add.f32 	%f2130, %f2129, 0f3727C5AC;
	rsqrt.approx.f32 	%f2131, %f2130;
	mul.f32 	%f2132, %f2131, %f2131;
	mul.f32 	%f2133, %f2131, %f2132;
	fma.rn.f32 	%f2134, %f2126, %f2133, %f2122;
	fma.rn.f32 	%f2135, %f2127, %f2133, %f2123;
	ld.shared.v2.f32 	{%f2136, %f2137}, [_ZZ10applyForceP6float4S0_S0_fiE4spos+1416];
	sub.f32 	%f2138, %f2136, %f10;
	sub.f32 	%f2139, %f2137, %f11;
	mul.f32 	%f2140, %f2139, %f2139;
	fma.rn.f32 	%f2141, %f2138, %f2138, %f2140;
	add.f32 	%f2142, %f2141, 0f3727C5AC;
	rsqrt.approx.f32 	%f2143, %f2142;
	mul.f32 	%f2144, %f2143, %f2143;
	mul.f32 	%f2145, %f2143, %f2144;
	fma.rn.f32 	%f2146, %f2138, %f2145, %f2134;
	fma.rn.f32 	%f2147, %f2139, %f2145, %f2135;
	ld.shared.v2.f32 	{%f2148, %f2149}, [_ZZ10applyForceP6float4S0_S0_fiE4spos+1424];
	sub.f32 	%f2150, %f2148, %f10;
	sub.f32 	%f2151, %f2149, %f11;
	mul.f32 	%f2152, %f2151, %f2151;
	fma.rn.f32 	%f2153, %f2150, %f2150, %f2152;
	add.f32 	%f2154, %f2153, 0f3727C5AC;
	rsqrt.approx.f32 	%f2155, %f2154;
	mul.f32 	%f2156, %f2155, %f2155;
	mul.f32 	%f2157, %f2155, %f2156;
	fma.rn.f32 	%f2158, %f2150, %f2157, %f2146;
	fma.rn.f32 	%f2159, %f2151, %f2157, %f2147;
	ld.shared.v2.f32 	{%f2160, %f2161}, [_ZZ10applyForceP6float4S0_S0_fiE4spos+1432];
	sub.f32 	%f2162, %f2160, %f10;
	sub.f32 	%f2163, %f2161, %f11;
	mul.f32 	%f2164, %f2163, %f2163;
	fma.rn.f32 	%f2165, %f2162, %f2162, %f2164;
	add.f32 	%f2166, %f2165, 0f3727C5AC;
	rsqrt.approx.f32 	%f2167, %f2166;
	mul.f32 	%f2168, %f2167, %f2167;
	mul.f32 	%f2169, %f2167, %f2168;
	fma.rn.f32 	%f2170, %f2162, %f2169, %f2158;
	fma.rn.f32 	%f2171, %f2163, %f2169, %f2159;
	ld.shared.v2.f32 	{%f2172, %f2173}, [_ZZ10applyForceP6float4S0_S0_fiE4spos+1440];
	sub.f32 	%f2174, %f2172, %f10;
	sub.f32 	%f2175, %f2173, %f11;
	mul.f32 	%f2176, %f2175, %f2175;
	fma.rn.f32 	%f2177, %f2174, %f2174, %f2176;
	add.f32 	%f2178, %f2177, 0f3727C5AC;
	rsqrt.approx.f32 	%f2179, %f2178;
	mul.f32 	%f2180, %f2179, %f2179;
	mul.f32 	%f2181, %f2179, %f2180;
	fma.rn.f32 	%f2182, %f2174, %f2181, %f2170;
	fma.rn.f32 	%f2183, %f2175, %f2181, %f2171;
	ld.shared.v2.f32 	{%f2184, %f2185}, [_ZZ10applyForceP6float4S0_S0_fiE4spos+1448];
	sub.f32 	%f2186, %f2184, %f10;
	sub.f32 	%f2187, %f2185, %f11;
	mul.f32 	%f2188, %f2187, %f2187;
	fma.rn.f32 	%f2189, %f2186, %f2186, %f2188;
	add.f32 	%f2190, %f2189, 0f3727C5AC;
	rsqrt.approx.f32 	%f2191, %f2190;
	mul.f32 	%f2192, %f2191, %f2191;
	mul.f32 	%f2193, %f2191, %f2192;
	fma.rn.f32 	%f2194, %f2186, %f2193, %f2182;
	fma.rn.f32 	%f2195, %f2187, %f2193, %f2183;
	ld.shared.v2.f32 	{%f2196, %f2197}, [_ZZ10applyForceP6float4S0_S0_fiE4spos+1456];
	sub.f32 	%f2198, %f2196, %f10;
	sub.f32 	%f2199, %f2197, %f11;
	mul.f32 	%f2200, %f2199, %f2199;
	fma.rn.f32 	%f2201, %f2198, %f2198, %f2200;
	add.f32 	%f2202, %f2201, 0f3727C5AC;
	rsqrt.approx.f32 	%f2203, %f2202;
	mul.f32 	%f2204, %f2203, %f2203;
	mul.f32 	%f2205, %f2203, %f2204;
	fma.rn.f32 	%f2206, %f2198, %f2205, %f2194;
	fma.rn.f32 	%f2207, %f2199, %f2205, %f2195;
	ld.shared.v2.f32 	{%f2208, %f2209}, [_ZZ10applyForceP6float4S0_S0_fiE4spos+1464];
	sub.f32 	%f2210, %f2208, %f10;
	sub.f32 	%f2211, %f2209, %f11;
	mul.f32 	%f2212, %f2211, %f2211;
	fma.rn.f32 	%f2213, %f2210, %f2210, %f2212;
	add.f32 	%f2214, %f2213, 0f3727C5AC;
	rsqrt.approx.f32 	%f2215, %f2214;
	mul.f32 	%f2216, %f2215, %f2215;
	mul.f32 	%f2217, %f2215, %f2216;
	fma.rn.f32 	%f2218, %f2210, %f2217, %f2206;
	fma.rn.f32 	%f2219, %f2211, %f2217, %f2207;
	ld.shared.v2.f32 	{%f2220, %f2221}, [_ZZ10applyForceP6float4S0_S0_fiE4spos+1472];
	sub.f32 	%f2222, %f2220, %f10;
	sub.f32 	%f2223, %f2221, %f11;
	mul.f32 	%f2224, %f2223, %f2223;
	fma.rn.f32 	%f2225, %f2222, %f2222, %f2224;
	add.f32 	%f2226, %f2225, 0f3727C5AC;
	rsqrt.approx.f32 	%f2227, %f2226;
	mul.f32 	%f2228, %f2227, %f2227;
	mul.f32 	%f2229, %f2227, %f2228;
	fma.rn.f32 	%f2230, %f2222, %f2229, %f2218;
	fma.rn.f32 	%f2231, %f2223, %f2229, %f2219;
	ld.shared.v2.f32 	{%f2232, %f2233}, [_ZZ10applyForceP6float4S0_S0_fiE4spos+1480];
	sub.f32 	%f2234, %f2232, %f10;
	sub.f32 	%f2235, %f2233, %f11;
	mul.f32 	%f2236, %f2235, %f2235;
	fma.rn.f32 	%f2237, %f2234, %f2234, %f2236;
	add.f32 	%f2238, %f2237, 0f3727C5AC;
	rsqrt.approx.f32 	%f2239, %f2238;
	mul.f32 	%f2240, %f2239, %f2239;
	mul.f32 	%f2241, %f2239, %f2240;
	fma.rn.f32 	%f2242, %f2234, %f2241, %f2230;
	fma.rn.f32 	%f2243, %f2235, %f2241, %f2231;
	ld.shared.v2.f32 	{%f2244, %f2245}, [_ZZ10applyForceP6float4S0_S0_fiE4spos+1488];
	sub.f32 	%f2246, %f2244, %f10;
	sub.f32 	%f2247, %f2245, %f11;
	mul.f32 	%f2248, %f2247, %f2247;
	fma.rn.f32 	%f2249, %f2246, %f2246, %f2248;
	add.f32 	%f2250, %f2249, 0f3727C5AC;
	rsqrt.approx.f32 	%f2251, %f2250;
	mul.f32 	%f2252, %f2251, %f2251;
	mul.f32 	%f2253, %f2251, %f2252;
	fma.rn.f32 	%f2254, %f2246, %f2253, %f2242;
	fma.rn.f32 	%f2255, %f2247, %f2253, %f2243;
	ld.shared.v2.f32 	{%f2256, %f2257}, [_ZZ10applyForceP6float4S0_S0_fiE4spos+1496];
	sub.f32 	%f2258, %f2256, %f10;
	sub.f32 	%f2259, %f2257, %f11;
	mul.f32 	%f2260, %f2259, %f2259;
	fma.rn.f32 	%f2261, %f2258, %f2258, %f2260;
	add.f32 	%f2262, %f2261, 0f3727C5AC;
	rsqrt.approx.f32 	%f2263, %f2262;
	mul.f32 	%f2264, %f2263, %f2263;
	mul.f32 	%f2265, %f2263, %f2264;
	fma.rn.f32 	%f2266, %f2258, %f2265, %f2254;
	fma.rn.f32 	%f2267, %f2259, %f2265, %f2255;
	ld.shared.v2.f32 	{%f2268, %f2269}, [_ZZ10applyForceP6float4S0_S0_fiE4spos+1504];
	sub.f32 	%f2270, %f2268, %f10;
	sub.f32 	%f2271, %f2269, %f11;
	mul.f32 	%f2272, %f2271, %f2271;
	fma.rn.f32 	%f2273, %f2270, %f2270, %f2272;
	add.f32 	%f2274, %f2273, 0f3727C5AC;
	rsqrt.approx.f32 	%f2275, %f2274;
	mul.f32 	%f2276, %f2275, %f2275;
	mul.f32 	%f2277, %f2275, %f2276;
	fma.rn.f32 	%f2278, %f2270, %f2277, %f2266;
	fma.rn.f32 	%f2279, %f2271, %f2277, %f2267;
	ld.shared.v2.f32 	{%f2280, %f2281}, [_ZZ10applyForceP6float4S0_S0_fiE4spos+1512];
	sub.f32 	%f2282, %f2280, %f10;
	sub.f32 	%f2283, %f2281, %f11;
	mul.f32 	%f2284, %f2283, %f2283;
	fma.rn.f32 	%f2285, %f2282, %f2282, %f2284;
	add.f32 	%f2286, %f2285, 0f3727C5AC;
	rsqrt.approx.f32 	%f2287, %f2286;
	mul.f32 	%f2288, %f2287, %f2287;
	mul.f32 	%f2289, %f2287, %f2288;
	fma.rn.f32 	%f2290, %f2282, %f2289, %f2278;
	fma.rn.f32 	%f2291, %f2283, %f2289, %f2279;
	ld.shared.v2.f32 	{%f2292, %f2293}, [_ZZ10applyForceP6float4S0_S0_fiE4spos+1520];
	sub.f32 	%f2294, %f2292, %f10;
	sub.f32 	%f2295, %f2293, %f11;
	mul.f32 	%f2296, %f2295, %f2295;
	fma.rn.f32 	%f2297, %f2294, %f2294, %f2296;
	add.f32 	%f2298, %f2297, 0f3727C5AC;
	rsqrt.approx.f32 	%f2299, %f2298;
	mul.f32 	%f2300, %f2299, %f2299;
	mul.f32 	%f2301, %f2299, %f2300;
	fma.rn.f32 	%f2302, %f2294, %f2301, %f2290;
	fma.rn.f32 	%f2303, %f2295, %f2301, %f2291;
	ld.shared.v2.f32 	{%f2304, %f2305}, [_ZZ10applyForceP6float4S0_S0_fiE4spos+1528];
	sub.f32 	%f2306, %f2304, %f10;
	sub.f32 	%f2307, %f2305, %f11;
	mul.f32 	%f2308, %f2307, %f2307;
	fma.rn.f32 	%f2309, %f2306, %f2306, %f2308;
	add.f32 	%f2310, %f2309, 0f3727C5AC;
	rsqrt.approx.f32 	%f2311, %f2310;
	mul.f32 	%f2312, %f2311, %f2311;
	mul.f32 	%f2313, %f2311, %f2312;
	fma.rn.f32 	%f2314, %f2306, %f2313, %f2302;
	fma.rn.f32 	%f2315, %f2307, %f2313, %f2303;
	ld.shared.v2.f32 	{%f2316, %f2317}, [_ZZ10applyForceP6float4S0_S0_fiE4spos+1536];
	sub.f32 	%f2318, %f2316, %f10;
	sub.f32 	%f2319, %f2317, %f11;
	mul.f32 	%f2320, %f2319, %f2319;
	fma.rn.f32 	%f2321, %f2318, %f2318, %f2320;
	add.f32 	%f2322, %f2321, 0f3727C5AC;
	rsqrt.approx.f32 	%f2323, %f2322;
	mul.f32 	%f2324, %f2323, %f2323;
	mul.f32 	%f2325, %f2323, %f2324;
	fma.rn.f32 	%f2326, %f2318, %f2325, %f2314;
	fma.rn.f32 	%f2327, %f2319, %f2325, %f2315;
	ld.shared.v2.f32 	{%f2328, %f2329}, [_ZZ10applyForceP6float4S0_S0_fiE4spos+1544];
	sub.f32 	%f2330, %f2328, %f10;
	sub.f32 	%f2331, %f2329, %f11;
	mul.f32 	%f2332, %f2331, %f2331;
	fma.rn.f32 	%f2333, %f2330, %f2330, %f2332;
	add.f32 	%f2334, %f2333, 0f3727C5AC;
	rsqrt.approx.f32 	%f2335, %f2334;
	mul.f32 	%f2336, %f2335, %f2335;
	mul.f32 	%f2337, %f2335, %f2336;
	fma.rn.f32 	%f2338, %f2330, %f2337, %f2326;
	fma.rn.f32 	%f2339, %f2331, %f2337, %f2327;
	ld.shared.v2.f32 	{%f2340, %f2341}, [_ZZ10applyForceP6float4S0_S0_fiE4spos+1552];
	sub.f32 	%f2342, %f2340, %f10;
	sub.f32 	%f2343, %f2341, %f11;
	mul.f32 	%f2344, %f2343, %f2343;
	fma.rn.f32 	%f2345, %f2342, %f2342, %f2344;
	add.f32 	%f2346, %f2345, 0f3727C5AC;
	rsqrt.approx.f32 	%f2347, %f2346;
	mul.f32 	%f2348, %f2347, %f2347;
	mul.f32 	%f2349, %f2347, %f2348;
	fma.rn.f32 	%f2350, %f2342, %f2349, %f2338;
	fma.rn.f32 	%f2351, %f2343, %f2349, %f2339;
	ld.shared.v2.f32 	{%f2352, %f2353}, [_ZZ10applyForceP6float4S0_S0_fiE4spos+1560];
	sub.f32 	%f2354, %f2352, %f10;
	sub.f32 	%f2355, %f2353, %f11;
	mul.f32 	%f2356, %f2355, %f2355;
	fma.rn.f32 	%f2357, %f2354, %f2354, %f2356;
	add.f32 	%f2358, %f2357, 0f3727C5AC;
	rsqrt.approx.f32 	%f2359, %f2358;
	mul.f32 	%f2360, %f2359, %f2359;
	mul.f32 	%f2361, %f2359, %f2360;
	fma.rn.f32 	%f2362, %f2354, %f2361, %f2350;
	fma.rn.f32 	%f2363, %f2355, %f2361, %f2351;
	ld.shared.v2.f32 	{%f2364, %f2365}, [_ZZ10applyForceP6float4S0_S0_fiE4spos+1568];
	sub.f32 	%f2366, %f2364, %f10;
	sub.f32 	%f2367, %f2365, %f11;
	mul.f32 	%f2368, %f2367, %f2367;
	fma.rn.f32 	%f2369, %f2366, %f2366, %f2368;
	add.f32 	%f2370, %f2369, 0f3727C5AC;
	rsqrt.approx.f32 	%f2371, %f2370;
	mul.f32 	%f2372, %f2371, %f2371;
	mul.f32 	%f2373, %f2371, %f2372;
	fma.rn.f32 	%f2374, %f2366, %f2373, %f2362;
	fma.rn.f32 	%f2375, %f2367, %f2373, %f2363;
	ld.shared.v2.f32 	{%f2376, %f2377}, [_ZZ10applyForceP6float4S0_S0_fiE4spos+1576];
	sub.f32 	%f2378, %f2376, %f10;
	sub.f32 	%f2379, %f2377, %f11;
	mul.f32 	%f2380, %f2379, %f2379;
	fma.rn.f32 	%f2381, %f2378, %f2378, %f2380;
	add.f32 	%f2382, %f2381, 0f3727C5AC;
	rsqrt.approx.f32 	%f2383, %f2382;
	mul.f32 	%f2384, %f2383, %f2383;
	mul.f32 	%f2385, %f2383, %f2384;
	fma.rn.f32 	%f2386, %f2378, %f2385, %f2374;
	fma.rn.f32 	%f2387, %f2379, %f2385, %f2375;
	ld.shared.v2.f32 	{%f2388, %f2389}, [_ZZ10applyForceP6float4S0_S0_fiE4spos+1584];
	sub.f32 	%f2390, %f2388, %f10;
	sub.f32 	%f2391, %f2389, %f11;
	mul.f32 	%f2392, %f2391, %f2391;
	fma.rn.f32 	%f2393, %f2390, %f2390, %f2392;
	add.f32 	%f2394, %f2393, 0f3727C5AC;
	rsqrt.approx.f32 	%f2395, %f2394;
	mul.f32 	%f2396, %f2395, %f2395;
	mul.f32 	%f2397, %f2395, %f2396;
	fma.rn.f32 	%f2398, %f2390, %f2397, %f2386;
	fma.rn.f32 	%f2399, %f2391, %f2397, %f2387;
	ld.shared.v2.f32 	{%f2400, %f2401}, [_ZZ10applyForceP6float4S0_S0_fiE4spos+1592];
	sub.f32 	%f2402, %f2400, %f10;
	sub.f32 	%f2403, %f2401, %f11;
	mul.f32 	%f2404, %f2403, %f2403;
	fma.rn.f32 	%f2405, %f2402, %f2402, %f2404;
	add.f32 	%f2406, %f2405, 0f3727C5AC;
	rsqrt.approx.f32 	%f2407, %f2406;
	mul.f32 	%f2408, %f2407, %f2407;
	mul.f32 	%f2409, %f2407, %f2408;
	fma.rn.f32 	%f2410, %f2402, %f2409, %f2398;
	fma.rn.f32 	%f2411, %f2403, %f2409, %f2399;
	ld.shared.v2.f32 	{%f2412, %f2413}, [_ZZ10applyForceP6float4S0_S0_fiE4spos+1600];
	sub.f32 	%f2414, %f2412, %f10;
	sub.f32 	%f2415, %f2413, %f11;
	mul.f32 	%f2416, %f2415, %f2415;
	fma.rn.f32 	%f2417, %f2414, %f2414, %f2416;
	add.f32 	%f2418, %f2417, 0f3727C5AC;
	rsqrt.approx.f32 	%f2419, %f2418;
	mul.f32 	%f2420, %f2419, %f2419;
	mul.f32 	%f2421, %f2419, %f2420;
	fma.rn.f32 	%f2422, %f2414, %f2421, %f2410;
	fma.rn.f32 	%f2423, %f2415, %f2421, %f2411;
	ld.shared.v2.f32 	{%f2424, %f2425}, [_ZZ10applyForceP6float4S0_S0_fiE4spos+1608];
	sub.f32 	%f2426, %f2424, %f10;
	sub.f32 	%f2427, %f2425, %f11;
	mul.f32 	%f2428, %f2427, %f2427;
	fma.rn.f32 	%f2429, %f2426, %f2426, %f2428;
	add.f32 	%f2430, %f2429, 0f3727C5AC;
	rsqrt.approx.f32 	%f2431, %f2430;
	mul.f32 	%f2432, %f2431, %f2431;
	mul.f32 	%f2433, %f2431, %f2432;
	fma.rn.f32 	%f2434, %f2426, %f2433, %f2422;
	fma.rn.f32 	%f2435, %f2427, %f2433, %f2423;
	ld.shared.v2.f32 	{%f2436, %f2437}, [_ZZ10applyForceP6float4S0_S0_fiE4spos+1616];
	sub.f32 	%f2438, %f2436, %f10;
	sub.f32 	%f2439, %f2437, %f11;
	mul.f32 	%f2440, %f2439, %f2439;
	fma.rn.f32 	%f2441, %f2438, %f2438, %f2440;
	add.f32 	%f2442, %f2441, 0f3727C5AC;
	rsqrt.approx.f32 	%f2443, %f2442;
	mul.f32 	%f2444, %f2443, %f2443;
	mul.f32 	%f2445, %f2443, %f2444;
	fma.rn.f32 	%f2446, %f2438, %f2445, %f2434;
	fma.rn.f32 	%f2447, %f2439, %f2445, %f2435;
	ld.shared.v2.f32 	{%f2448, %f2449}, [_ZZ10applyForceP6float4S0_S0_fiE4spos+1624];
	sub.f32 	%f2450, %f2448, %f10;
	sub.f32 	%f2451, %f2449, %f11;
	mul.f32 	%f2452, %f2451, %f2451;
	fma.rn.f32 	%f2453, %f2450, %f2450, %f2452;
	add.f32 	%f2454, %f2453, 0f3727C5AC;
	rsqrt.approx.f32 	%f2455, %f2454;
	mul.f32 	%f2456, %f2455, %f2455;
	mul.f32 	%f2457, %f2455, %f2456;
	fma.rn.f32 	%f2458, %f2450, %f2457, %f2446;
	fma.rn.f32 	%f2459, %f2451, %f2457, %f2447;
	ld.shared.v2.f32 	{%f2460, %f2461}, [_ZZ10applyForceP6float4S0_S0_fiE4spos+1632];
	sub.f32 	%f2462, %f2460, %f10;
	sub.f32 	%f2463, %f2461, %f11;
	mul.f32 	%f2464, %f2463, %f2463;
	fma.rn.f32 	%f2465, %f2462, %f2462, %f2464;
	add.f32 	%f2466, %f2465, 0f3727C5AC;
	rsqrt.approx.f32 	%f2467, %f2466;
	mul.f32 	%f2468, %f2467, %f2467;
	mul.f32 	%f2469, %f2467, %f2468;
	fma.rn.f32 	%f2470, %f2462, %f2469, %f2458;
	fma.rn.f32 	%f2471, %f2463, %f2469, %f2459;
	ld.shared.v2.f32 	{%f2472, %f2473}, [_ZZ10applyForceP6float4S0_S0_fiE4spos+1640];
	sub.f32 	%f2474, %f2472, %f10;
	sub.f32 	%f2475, %f2473, %f11;
	mul.f32 	%f2476, %f2475, %f2475;
	fma.rn.f32 	%f2477, %f2474, %f2474, %f2476;
	add.f32 	%f2478, %f2477, 0f3727C5AC;
	rsqrt.approx.f32 	%f2479, %f2478;
	mul.f32 	%f2480, %f2479, %f2479;
	mul.f32 	%f2481, %f2479, %f2480;
	fma.rn.f32 	%f2482, %f2474, %f2481, %f2470;
	fma.rn.f32 	%f2483, %f2475, %f2481, %f2471;
	ld.shared.v2.f32 	{%f2484, %f2485}, [_ZZ10applyForceP6float4S0_S0_fiE4spos+1648];
	sub.f32 	%f2486, %f2484, %f10;
	sub.f32 	%f2487, %f2485, %f11;
	mul.f32 	%f2488, %f2487, %f2487;
	fma.rn.f32 	%f2489, %f2486, %f2486, %f2488;
	add.f32 	%f2490, %f2489, 0f3727C5AC;
	rsqrt.approx.f32 	%f2491, %f2490;
	mul.f32 	%f2492, %f2491, %f2491;
	mul.f32 	%f2493, %f2491, %f2492;
	fma.rn.f32 	%f2494, %f2486, %f2493, %f2482;
	fma.rn.f32 	%f2495, %f2487, %f2493, %f2483;
	ld.shared.v2.f32 	{%f2496, %f2497}, [_ZZ10applyForceP6float4S0_S0_fiE4spos+1656];
	sub.f32 	%f2498, %f2496, %f10;
	sub.f32 	%f2499, %f2497, %f11;
	mul.f32 	%f2500, %f2499, %f2499;
	fma.rn.f32 	%f2501, %f2498, %f2498, %f2500;
	add.f32 	%f2502, %f2501, 0f3727C5AC;
	rsqrt.approx.f32 	%f2503, %f2502;
	mul.f32 	%f2504, %f2503, %f2503;
	mul.f32 	%f2505, %f2503, %f2504;
	fma.rn.f32 	%f2506, %f2498, %f2505, %f2494;
	fma.rn.f32 	%f2507, %f2499, %f2505, %f2495;
	ld.shared.v2.f32 	{%f2508, %f2509}, [_ZZ10applyForceP6float4S0_S0_fiE4spos+1664];
	sub.f32 	%f2510, %f2508, %f10;
	sub.f32 	%f2511, %f2509, %f11;
	mul.f32 	%f2512, %f2511, %f2511;
	fma.rn.f32 	%f2513, %f2510, %f2510, %f2512;
	add.f32 	%f2514, %f2513, 0f3727C5AC;
	rsqrt.approx.f32 	%f2515, %f2514;
	mul.f32 	%f2516, %f2515, %f2515;
	mul.f32 	%f2517, %f2515, %f2516;
	fma.rn.f32 	%f2518, %f2510, %f2517, %f2506;
	fma.rn.f32 	%f2519, %f2511, %f2517, %f2507;
	ld.shared.v2.f32 	{%f2520, %f2521}, [_ZZ10applyForceP6float4S0_S0_fiE4spos+1672];
	sub.f32 	%f2522, %f2520, %f10;
	sub.f32 	%f2523, %f2521, %f11;
	mul.f32 	%f2524, %f2523, %f2523;
	fma.rn.f32 	%f2525, %f2522, %f2522, %f2524;
	add.f32 	%f2526, %f2525, 0f3727C5AC;
	rsqrt.approx.f32 	%f2527, %f2526;
	mul.f32 	%f2528, %f2527, %f2527;
	mul.f32 	%f2529, %f2527, %f2528;
	fma.rn.f32 	%f2530, %f2522, %f2529, %f2518;
	fma.rn.f32 	%f2531, %f2523, %f2529, %f2519;
	ld.shared.v2.f32 	{%f2532, %f2533}, [_ZZ10applyForceP6float4S0_S0_fiE4spos+1680];
	sub.f32 	%f2534, %f2532, %f10;
	sub.f32 	%f2535, %f2533, %f11;
	mul.f32 	%f2536, %f2535, %f2535;
	fma.rn.f32 	%f2537, %f2534, %f2534, %f2536;
	add.f32 	%f2538, %f2537, 0f3727C5AC;
	rsqrt.approx.f32 	%f2539, %f2538;
	mul.f32 	%f2540, %f2539, %f2539;
	mul.f32 	%f2541, %f2539, %f2540;
	fma.rn.f32 	%f2542, %f2534, %f2541, %f2530;
	fma.rn.f32 	%f2543, %f2535, %f2541, %f2531;
	ld.shared.v2.f32 	{%f2544, %f2545}, [_ZZ10applyForceP6float4S0_S0_fiE4spos+1688];
	sub.f32 	%f2546, %f2544, %f10;
	sub.f32 	%f2547, %f2545, %f11;
	mul.f32 	%f2548, %f2547, %f2547;
	fma.rn.f32 	%f2549, %f2546, %f2546, %f2548;
	add.f32 	%f2550, %f2549, 0f3727C5AC;
	rsqrt.approx.f32 	%f2551, %f2550;
	mul.f32 	%f2552, %f2551, %f2551;
	mul.f32 	%f2553, %f2551, %f2552;
	fma.rn.f32 	%f2554, %f2546, %f2553, %f2542;
	fma.rn.f32 	%f2555, %f2547, %f2553, %f2543;
	ld.shared.v2.f32 	{%f2556, %f2557}, [_ZZ10applyForceP6float4S0_S0_fiE4spos+1696];
	sub.f32 	%f2558, %f2556, %f10;
	sub.f32 	%f2559, %f2557, %f11;
	mul.f32 	%f2560, %f2559, %f2559;
	fma.rn.f32 	%f2561, %f2558, %f2558, %f2560;
	add.f32 	%f2562, %f2561, 0f3727C5AC;
	rsqrt.approx.f32 	%f2563, %f2562;
	mul.f32 	%f2564, %f2563, %f2563;
	mul.f32 	%f2565, %f2563, %f2564;
	fma.rn.f32 	%f2566, %f2558, %f2565, %f2554;
	fma.rn.f32 	%f2567, %f2559, %f2565, %f2555;
	ld.shared.v2.f32 	{%f2568, %f2569}, [_ZZ10applyForceP6float4S0_S0_fiE4spos+1704];
	sub.f32 	%f2570, %f2568, %f10;
	sub.f32 	%f2571, %f2569, %f11;
	mul.f32 	%f2572, %f2571, %f2571;
	fma.rn.f32 	%f2573, %f2570, %f2570, %f2572;
	add.f32 	%f2574, %f2573, 0f3727C5AC;
	rsqrt.approx.f32 	%f2575, %f2574;
	mul.f32 	%f2576, %f2575, %f2575;
	mul.f32 	%f2577, %f2575, %f2576;
	fma.rn.f32 	%f2578, %f2570, %f2577, %f2566;
	fma.rn.f32 	%f2579, %f2571, %f2577, %f2567;
	ld.shared.v2.f32 	{%f2580, %f2581}, [_ZZ10applyForceP6float4S0_S0_fiE4spos+1712];
	sub.f32 	%f2582, %f2580, %f10;
	sub.f32 	%f2583, %f2581, %f11;
	mul.f32 	%f2584, %f2583, %f2583;
	fma.rn.f32 	%f2585, %f2582, %f2582, %f2584;
	add.f32 	%f2586, %f2585, 0f3727C5AC;
	rsqrt.approx.f32 	%f2587, %f2586;
	mul.f32 	%f2588, %f2587, %f2587;
	mul.f32 	%f2589, %f2587, %f2588;
	fma.rn.f32 	%f2590, %f2582, %f2589, %f2578;
	fma.rn.f32 	%f2591, %f2583, %f2589, %f2579;
	ld.shared.v2.f32 	{%f2592, %f2593}, [_ZZ10applyForceP6float4S0_S0_fiE4spos+1720];
	sub.f32 	%f2594, %f2592, %f10;
	sub.f32 	%f2595, %f2593, %f11;
	mul.f32 	%f2596, %f2595, %f2595;
	fma.rn.f32 	%f2597, %f2594, %f2594, %f2596;
	add.f32 	%f2598, %f2597, 0f3727C5AC;
	rsqrt.approx.f32 	%f2599, %f2598;
	mul.f32 	%f2600, %f2599, %f2599;
	mul.f32 	%f2601, %f2599, %f2600;
	fma.rn.f32 	%f2602, %f2594, %f2601, %f2590;
	fma.rn.f32 	%f2603, %f2595, %f2601, %f2591;
	ld.shared.v2.f32 	{%f2604, %f2605}, [_ZZ10applyForceP6float4S0_S0_fiE4spos+1728];
	sub.f32 	%f2606, %f2604, %f10;
	sub.f32 	%f2607, %f2605, %f11;
	mul.f32 	%f2608, %f2607, %f2607;
	fma.rn.f32 	%f2609, %f2606, %f2606, %f2608;
	add.f32 	%f2610, %f2609, 0f3727C5AC;
	rsqrt.approx.f32 	%f2611, %f2610;
	mul.f32 	%f2612, %f2611, %f2611;
	mul.f32 	%f2613, %f2611, %f2612;
	fma.rn.f32 	%f2614, %f2606, %f2613, %f2602;
	fma.rn.f32 	%f2615, %f2607, %f2613, %f2603;
	ld.shared.v2.f32 	{%f2616, %f2617}, [_ZZ10applyForceP6float4S0_S0_fiE4spos+1736];
	sub.f32 	%f2618, %f2616, %f10;
	sub.f32 	%f2619, %f2617, %f11;
	mul.f32 	%f2620, %f2619, %f2619;
	fma.rn.f32 	%f2621, %f2618, %f2618, %f2620;
	add.f32 	%f2622, %f2621, 0f3727C5AC;
	rsqrt.approx.f32 	%f2623, %f2622;
	mul.f32 	%f2624, %f2623, %f2623;
	mul.f32 	%f2625, %f2623, %f2624;
	fma.rn.f32 	%f2626, %f2618, %f2625, %f2614;
	fma.rn.f32 	%f2627, %f2619, %f2625, %f2615;
	ld.shared.v2.f32 	{%f2628, %f2629}, [_ZZ10applyForceP6float4S0_S0_fiE4spos+1744];
	sub.f32 	%f2630, %f2628, %f10;
	sub.f32 	%f2631, %f2629, %f11;
	mul.f32 	%f2632, %f2631, %f2631;
	fma.rn.f32 	%f2633, %f2630, %f2630, %f2632;
	add.f32 	%f2634, %f2633, 0f3727C5AC;
	rsqrt.approx.f32 	%f2635, %f2634;
	mul.f32 	%f2636, %f2635, %f2635;
	mul.f32 	%f2637, %f2635, %f2636;
	fma.rn.f32 	%f2638, %f2630, %f2637, %f2626;
	fma.rn.f32 	%f2639, %f2631, %f2637, %f2627;
	ld.shared.v2.f32 	{%f2640, %f2641}, [_ZZ10applyForceP6float4S0_S0_fiE4spos+1752];
	sub.f32 	%f2642, %f2640, %f10;
	sub.f32 	%f2643, %f2641, %f11;
	mul.f32 	%f2644, %f2643, %f2643;
	fma.rn.f32 	%f2645, %f2642, %f2642, %f2644;
	add.f32 	%f2646, %f2645, 0f3727C5AC;
	rsqrt.approx.f32 	%f2647, %f2646;
	mul.f32 	%f2648, %f2647, %f2647;
	mul.f32 	%f2649, %f2647, %f2648;
	fma.rn.f32 	%f2650, %f2642, %f2649, %f2638;
	fma.rn.f32 	%f2651, %f2643, %f2649, %f2639;
	ld.shared.v2.f32 	{%f2652, %f2653}, [_ZZ10applyForceP6float4S0_S0_fiE4spos+1760];
	sub.f32 	%f2654, %f2652, %f10;
	sub.f32 	%f2655, %f2653, %f11;
	mul.f32 	%f2656, %f2655, %f2655;
	fma.rn.f32 	%f2657, %f2654, %f2654, %f2656;
	add.f32 	%f2658, %f2657, 0f3727C5AC;
	rsqrt.approx.f32 	%f2659, %f2658;
	mul.f32 	%f2660, %f2659, %f2659;
	mul.f32 	%f2661, %f2659, %f2660;
	fma.rn.f32 	%f2662, %f2654, %f2661, %f2650;
	fma.rn.f32 	%f2663, %f2655, %f2661, %f2651;
	ld.shared.v2.f32 	{%f2664, %f2665}, [_ZZ10applyForceP6float4S0_S0_fiE4spos+1768];
	sub.f32 	%f2666, %f2664, %f10;
	sub.f32 	%f2667, %f2665, %f11;
	mul.f32 	%f2668, %f2667, %f2667;
	fma.rn.f32 	%f2669, %f2666, %f2666, %f2668;
	add.f32 	%f2670, %f2669, 0f3727C5AC;
	rsqrt.approx.f32 	%f2671, %f2670;
	mul.f32 	%f2672, %f2671, %f2671;
	mul.f32 	%f2673, %f2671, %f2672;
	fma.rn.f32 	%f2674, %f2666, %f2673, %f2662;
	fma.rn.f32 	%f2675, %f2667, %f2673, %f2663;
	ld.shared.v2.f32 	{%f2676, %f2677}, [_ZZ10applyForceP6float4S0_S0_fiE4spos+1776];
	sub.f32 	%f2678, %f2676, %f10;
	sub.f32 	%f2679, %f2677, %f11;
	mul.f32 	%f2680, %f2679, %f2679;
	fma.rn.f32 	%f2681, %f2678, %f2678, %f2680;
	add.f32 	%f2682, %f2681, 0f3727C5AC;
	rsqrt.approx.f32 	%f2683, %f2682;
	mul.f32 	%f2684, %f2683, %f2683;
	mul.f32 	%f2685, %f2683, %f2684;
	fma.rn.f32 	%f2686, %f2678, %f2685, %f2674;
	fma.rn.f32 	%f2687, %f2679, %f2685, %f2675;
	ld.shared.v2.f32 	{%f2688, %f2689}, [_ZZ10applyForceP6float4S0_S0_fiE4spos+1784];
	sub.f32 	%f2690, %f2688, %f10;
	sub.f32 	%f2691, %f2689, %f11;
	mul.f32 	%f2692, %f2691, %f2691;
	fma.rn.f32 	%f2693, %f2690, %f2690, %f2692;
	add.f32 	%f2694, %f2693, 0f3727C5AC;
	rsqrt.approx.f32 	%f2695, %f2694;
	mul.f32 	%f2696, %f2695, %f2695;
	mul.f32 	%f2697, %f2695, %f2696;
	fma.rn.f32 	%f2698, %f2690, %f2697, %f2686;
	fma.rn.f32 	%f2699, %f2691, %f2697, %f2687;
	ld.shared.v2.f32 	{%f2700, %f2701}, [_ZZ10applyForceP6float4S0_S0_fiE4spos+1792];
	sub.f32 	%f2702, %f2700, %f10;
	sub.f32 	%f2703, %f2701, %f11;
	mul.f32 	%f2704, %f2703, %f2703;
	fma.rn.f32 	%f2705, %f2702, %f2702, %f2704;
	add.f32 	%f2706, %f2705, 0f3727C5AC;
	rsqrt.approx.f32 	%f2707, %f2706;
	mul.f32 	%f2708, %f2707, %f2707;
	mul.f32 	%f2709, %f2707, %f2708;
	fma.rn.f32 	%f2710, %f2702, %f2709, %f2698;
	fma.rn.f32 	%f2711, %f2703, %f2709, %f2699;
	ld.shared.v2.f32 	{%f2712, %f2713}, [_ZZ10applyForceP6float4S0_S0_fiE4spos+1800];
	sub.f32 	%f2714, %f2712, %f10;
	sub.f32 	%f2715, %f2713, %f11;
	mul.f32 	%f2716, %f2715, %f2715;
	fma.rn.f32 	%f2717, %f2714, %f2714, %f2716;
	add.f32 	%f2718, %f2717, 0f3727C5AC;
	rsqrt.approx.f32 	%f2719, %f2718;
	mul.f32 	%f2720, %f2719, %f2719;
	mul.f32 	%f2721, %f2719, %f2720;
	fma.rn.f32 	%f2722, %f2714, %f2721, %f2710;
	fma.rn.f32 	%f2723, %f2715, %f2721, %f2711;
	ld.shared.v2.f32 	{%f2724, %f2725}, [_ZZ10applyForceP6float4S0_S0_fiE4spos+1808];
	sub.f32 	%f2726, %f2724, %f10;
	sub.f32 	%f2727, %f2725, %f11;
	mul.f32 	%f2728, %f2727, %f2727;
	fma.rn.f32 	%f2729, %f2726, %f2726, %f2728;
	add.f32 	%f2730, %f2729, 0f3727C5AC;
	rsqrt.approx.f32 	%f2731, %f2730;
	mul.f32 	%f2732, %f2731, %f2731;
	mul.f32 	%f2733, %f2731, %f2732;
	fma.rn.f32 	%f2734, %f2726, %f2733, %f2722;
	fma.rn.f32 	%f2735, %f2727, %f2733, %f2723;
	ld.shared.v2.f32 	{%f2736, %f2737}, [_ZZ10applyForceP6float4S0_S0_fiE4spos+1816];
	sub.f32 	%f2738, %f2736, %f10;
	sub.f32 	%f2739, %f2737, %f11;
	mul.f32 	%f2740, %f2739, %f2739;
	fma.rn.f32 	%f2741, %f2738, %f2738, %f2740;
	add.f32 	%f2742, %f2741, 0f3727C5AC;
	rsqrt.approx.f32 	%f2743, %f2742;
	mul.f32 	%f2744, %f2743, %f2743;
	mul.f32 	%f2745, %f2743, %f2744;
	fma.rn.f32 	%f2746, %f2738, %f2745, %f2734;
	fma.rn.f32 	%f2747, %f2739, %f2745, %f2735;
	ld.shared.v2.f32 	{%f2748, %f2749}, [_ZZ10applyForceP6float4S0_S0_fiE4spos+1824];
	sub.f32 	%f2750, %f2748, %f10;
	sub.f32 	%f2751, %f2749, %f11;
	mul.f32 	%f2752, %f2751, %f2751;
	fma.rn.f32 	%f2753, %f2750, %f2750, %f2752;
	add.f32 	%f2754, %f2753, 0f3727C5AC;
	rsqrt.approx.f32 	%f2755, %f2754;
	mul.f32 	%f2756, %f2755, %f2755;
	mul.f32 	%f2757, %f2755, %f2756;
	fma.rn.f32 	%f2758, %f2750, %f2757, %f2746;
	fma.rn.f32 	%f2759, %f2751, %f2757, %f2747;
	ld.shared.v2.f32 	{%f2760, %f2761}, [_ZZ10applyForceP6float4S0_S0_fiE4spos+1832];
	sub.f32 	%f2762, %f2760, %f10;
	sub.f32 	%f2763, %f2761, %f11;
	mul.f32 	%f2764, %f2763, %f2763;
	fma.rn.f32 	%f2765, %f2762, %f2762, %f2764;
	add.f32 	%f2766, %f2765, 0f3727C5AC;
	rsqrt.approx.f32 	%f2767, %f2766;
	mul.f32 	%f2768, %f2767, %f2767;
	mul.f32 	%f2769, %f2767, %f2768;
	fma.rn.f32 	%f2770, %f2762, %f2769, %f2758;
	fma.rn.f32 	%f2771, %f2763, %f2769, %f2759;
	ld.shared.v2.f32 	{%f2772, %f2773}, [_ZZ10applyForceP6float4S0_S0_fiE4spos+1840];
	sub.f32 	%f2774, %f2772, %f10;
	sub.f32 	%f2775, %f2773, %f11;
	mul.f32 	%f2776, %f2775, %f2775;
	fma.rn.f32 	%f2777, %f2774, %f2774, %f2776;
	add.f32 	%f2778, %f2777, 0f3727C5AC;
	rsqrt.approx.f32 	%f2779, %f2778;
	mul.f32 	%f2780, %f2779, %f2779;
	mul.f32 	%f2781, %f2779, %f2780;
	fma.rn.f32 	%f2782, %f2774, %f2781, %f2770;
	fma.rn.f32 	%f2783, %f2775, %f2781, %f2771;
	ld.shared.v2.f32 	{%f2784, %f2785}, [_ZZ10applyForceP6float4S0_S0_fiE4spos+1848];
	sub.f32 	%f2786, %f2784, %f10;
	sub.f32 	%f2787, %f2785, %f11;
	mul.f32 	%f2788, %f2787, %f2787;
	fma.rn.f32 	%f2789, %f2786, %f2786, %f2788;
	add.f32 	%f2790, %f2789, 0f3727C5AC;
	rsqrt.approx.f32 	%f2791, %f2790;
	mul.f32 	%f2792, %f2791, %f2791;
	mul.f32 	%f2793, %f2791, %f2792;
	fma.rn.f32 	%f2794, %f2786, %f2793, %f2782;
	fma.rn.f32 	%f2795, %f2787, %f2793, %f2783;
	ld.shared.v2.f32 	{%f2796, %f2797}, [_ZZ10applyForceP6float4S0_S0_fiE4spos+1856];
	sub.f32 	%f2798, %f2796, %f10;
	sub.f32 	%f2799, %f2797, %f11;
	mul.f32 	%f2800, %f2799, %f2799;
	fma.rn.f32 	%f2801, %f2798, %f2798, %f2800;
	add.f32 	%f2802, %f2801, 0f3727C5AC;
	rsqrt.approx.f32 	%f2803, %f2802;
	mul.f32 	%f2804, %f2803, %f2803;
	mul.f32 	%f2805, %f2803, %f2804;
	fma.rn.f32 	%f2806, %f2798, %f2805, %f2794;
	fma.rn.f32 	%f2807, %f2799, %f2805, %f2795;
	ld.shared.v2.f32 	{%f2808, %f2809}, [_ZZ10applyForceP6float4S0_S0_fiE4spos+1864];
	sub.f32 	%f2810, %f2808, %f10;
	sub.f32 	%f2811, %f2809, %f11;
	mul.f32 	%f2812, %f2811, %f2811;
	fma.rn.f32 	%f2813, %f2810, %f2810, %f2812;
	add.f32 	%f2814, %f2813, 0f3727C5AC;
	rsqrt.approx.f32 	%f2815, %f2814;
	mul.f32 	%f2816, %f2815, %f2815;
	mul.f32 	%f2817, %f2815, %f2816;
	fma.rn.f32 	%f2818, %f2810, %f2817, %f2806;
	fma.rn.f32 	%f2819, %f2811, %f2817, %f2807;
	ld.shared.v2.f32 	{%f2820, %f2821}, [_ZZ10applyForceP6float4S0_S0_fiE4spos+1872];
	sub.f32 	%f2822, %f2820, %f10;
	sub.f32 	%f2823, %f2821, %f11;
	mul.f32 	%f2824, %f2823, %f2823;
	fma.rn.f32 	%f2825, %f2822, %f2822, %f2824;
	add.f32 	%f2826, %f2825, 0f3727C5AC;
	rsqrt.approx.f32 	%f2827, %f2826;
	mul.f32 	%f2828, %f2827, %f2827;
	mul.f32 	%f2829, %f2827, %f2828;
	fma.rn.f32 	%f2830, %f2822, %f2829, %f2818;
	fma.rn.f32 	%f2831, %f2823, %f2829, %f2819;
	ld.shared.v2.f32 	{%f2832, %f2833}, [_ZZ10applyForceP6float4S0_S0_fiE4spos+1880];
	sub.f32 	%f2834, %f2832, %f10;
	sub.f32 	%f2835, %f2833, %f11;
	mul.f32 	%f2836, %f2835, %f2835;
	fma.rn.f32 	%f2837, %f2834, %f2834, %f2836;
	add.f32 	%f2838, %f2837, 0f3727C5AC;
	rsqrt.approx.f32 	%f2839, %f2838;
	mul.f32 	%f2840, %f2839, %f2839;
	mul.f32 	%f2841, %f2839, %f2840;
	fma.rn.f32 	%f2842, %f2834, %f2841, %f2830;
	fma.rn.f32 	%f2843, %f2835, %f2841, %f2831;
	ld.shared.v2.f32 	{%f2844, %f2845}, [_ZZ10applyForceP6float4S0_S0_fiE4spos+1888];
	sub.f32 	%f2846, %f2844, %f10;
	sub.f32 	%f2847, %f2845, %f11;
	mul.f32 	%f2848, %f2847, %f2847;
	fma.rn.f32 	%f2849, %f2846, %f2846, %f2848;
	add.f32 	%f2850, %f2849, 0f3727C5AC;
	rsqrt.approx.f32 	%f2851, %f2850;
	mul.f32 	%f2852, %f2851, %f2851;
	mul.f32 	%f2853, %f2851, %f2852;
	fma.rn.f32 	%f2854, %f2846, %f2853, %f2842;
	fma.rn.f32 	%f2855, %f2847, %f2853, %f2843;
	ld.shared.v2.f32 	{%f2856, %f2857}, [_ZZ10applyForceP6float4S0_S0_fiE4spos+1896];
	sub.f32 	%f2858, %f2856, %f10;
	sub.f32 	%f2859, %f2857, %f11;
	mul.f32 	%f2860, %f2859, %f2859;
	fma.rn.f32 	%f2861, %f2858, %f2858, %f2860;
	add.f32 	%f2862, %f2861, 0f3727C5AC;
	rsqrt.approx.f32 	%f2863, %f2862;
	mul.f32 	%f2864, %f2863, %f2863;
	mul.f32 	%f2865, %f2863, %f2864;
	fma.rn.f32 	%f2866, %f2858, %f2865, %f2854;
	fma.rn.f32 	%f2867, %f2859, %f2865, %f2855;
	ld.shared.v2.f32 	{%f2868, %f2869}, [_ZZ10applyForceP6float4S0_S0_fiE4spos+1904];
	sub.f32 	%f2870, %f2868, %f10;
	sub.f32 	%f2871, %f2869, %f11;
	mul.f32 	%f2872, %f2871, %f2871;
	fma.rn.f32 	%f2873, %f2870, %f2870, %f2872;
	add.f32 	%f2874, %f2873, 0f3727C5AC;
	rsqrt.approx.f32 	%f2875, %f2874;
	mul.f32 	%f2876, %f2875, %f2875;
	mul.f32 	%f2877, %f2875, %f2876;
	fma.rn.f32 	%f2878, %f2870, %f2877, %f2866;
	fma.rn.f32 	%f2879, %f2871, %f2877, %f2867;
	ld.shared.v2.f32 	{%f2880, %f2881}, [_ZZ10applyForceP6float4S0_S0_fiE4spos+1912];
	sub.f32 	%f2882, %f2880, %f10;
	sub.f32 	%f2883, %f2881, %f11;
	mul.f32 	%f2884, %f2883, %f2883;
	fma.rn.f32 	%f2885, %f2882, %f2882, %f2884;
	add.f32 	%f2886, %f2885, 0f3727C5AC;
	rsqrt.approx.f32 	%f2887, %f2886;
	mul.f32 	%f2888, %f2887, %f2887;
	mul.f32 	%f2889, %f2887, %f2888;
	fma.rn.f32 	%f2890, %f2882, %f2889, %f2878;
	fma.rn.f32 	%f2891, %f2883, %f2889, %f2879;
	ld.shared.v2.f32 	{%f2892, %f2893}, [_ZZ10applyForceP6float4S0_S0_fiE4spos+1920];
	sub.f32 	%f2894, %f2892, %f10;
	sub.f32 	%f2895, %f2893, %f11;
	mul.f32 	%f2896, %f2895, %f2895;
	fma.rn.f32 	%f2897, %f2894, %f2894, %f2896;
	add.f32 	%f2898, %f2897, 0f3727C5AC;
	rsqrt.approx.f32 	%f2899, %f2898;
	mul.f32 	%f2900, %f2899, %f2899;
	mul.f32 	%f2901, %f2899, %f2900;
	fma.rn.f32 	%f2902, %f2894, %f2901, %f2890;
	fma.rn.f32 	%f2903, %f2895, %f2901, %f2891;
	ld.shared.v2.f32 	{%f2904, %f2905}, [_ZZ10applyForceP6float4S0_S0_fiE4spos+1928];
	sub.f32 	%f2906, %f2904, %f10;
	sub.f32 	%f2907, %f2905, %f11;
	mul.f32 	%f2908, %f2907, %f2907;
	fma.rn.f32 	%f2909, %f2906, %f2906, %f2908;
	add.f32 	%f2910, %f2909, 0f3727C5AC;
	rsqrt.approx.f32 	%f2911, %f2910;
	mul.f32 	%f2912, %f2911, %f2911;
	mul.f32 	%f2913, %f2911, %f2912;
	fma.rn.f32 	%f2914, %f2906, %f2913, %f2902;
	fma.rn.f32 	%f2915, %f2907, %f2913, %f2903;
	ld.shared.v2.f32 	{%f2916, %f2917}, [_ZZ10applyForceP6float4S0_S0_fiE4spos+1936];
	sub.f32 	%f2918, %f2916, %f10;
	sub.f32 	%f2919, %f2917, %f11;
	mul.f32 	%f2920, %f2919, %f2919;
	fma.rn.f32 	%f2921, %f2918, %f2918, %f2920;
	add.f32 	%f2922, %f2921, 0f3727C5AC;
	rsqrt.approx.f32 	%f2923, %f2922;
	mul.f32 	%f2924, %f2923, %f2923;
	mul.f32 	%f2925, %f2923, %f2924;
	fma.rn.f32 	%f2926, %f2918, %f2925, %f2914;
	fma.rn.f32 	%f2927, %f2919, %f2925, %f2915;
	ld.shared.v2.f32 	{%f2928, %f2929}, [_ZZ10applyForceP6float4S0_S0_fiE4spos+1944];
	sub.f32 	%f2930, %f2928, %f10;
	sub.f32 	%f2931, %f2929, %f11;
	mul.f32 	%f2932, %f2931, %f2931;
	fma.rn.f32 	%f2933, %f2930, %f2930, %f2932;
	add.f32 	%f2934, %f2933, 0f3727C5AC;
	rsqrt.approx.f32 	%f2935, %f2934;
	mul.f32 	%f2936, %f2935, %f2935;
	mul.f32 	%f2937, %f2935, %f2936;
	fma.rn.f32 	%f2938, %f2930, %f2937, %f2926;
	fma.rn.f32 	%f2939, %f2931, %f2937, %f2927;
	ld.shared.v2.f32 	{%f2940, %f2941}, [_ZZ10applyForceP6float4S0_S0_fiE4spos+1952];
	sub.f32 	%f2942, %f2940, %f10;
	sub.f32 	%f2943, %f2941, %f11;
	mul.f32 	%f2944, %f2943, %f2943;
	fma.rn.f32 	%f2945, %f2942, %f2942, %f2944;
	add.f32 	%f2946, %f2945, 0f3727C5AC;
	rsqrt.approx.f32 	%f2947, %f2946;
	mul.f32 	%f2948, %f2947, %f2947;
	mul.f32 	%f2949, %f2947, %f2948;
	fma.rn.f32 	%f2950, %f2942, %f2949, %f2938;
	fma.rn.f32 	%f2951, %f2943, %f2949, %f2939;
	ld.shared.v2.f32 	{%f2952, %f2953}, [_ZZ10applyForceP6float4S0_S0_fiE4spos+1960];
	sub.f32 	%f2954, %f2952, %f10;
	sub.f32 	%f2955, %f2953, %f11;
	mul.f32 	%f2956, %f2955, %f2955;
	fma.rn.f32 	%f2957, %f2954, %f2954, %f2956;
	add.f32 	%f2958, %f2957, 0f3727C5AC;
	rsqrt.approx.f32 	%f2959, %f2958;
	mul.f32 	%f2960, %f2959, %f2959;
	mul.f32 	%f2961, %f2959, %f2960;
	fma.rn.f32 	%f2962, %f2954, %f2961, %f2950;
	fma.rn.f32 	%f2963, %f2955, %f2961, %f2951;
	ld.shared.v2.f32 	{%f2964, %f2965}, [_ZZ10applyForceP6float4S0_S0_fiE4spos+1968];
	sub.f32 	%f2966, %f2964, %f10;
	sub.f32 	%f2967, %f2965, %f11;
	mul.f32 	%f2968, %f2967, %f2967;
	fma.rn.f32 	%f2969, %f2966, %f2966, %f2968;
	add.f32 	%f2970, %f2969, 0f3727C5AC;
	rsqrt.approx.f32 	%f2971, %f2970;
	mul.f32 	%f2972, %f2971, %f2971;
	mul.f32 	%f2973, %f2971, %f2972;
	fma.rn.f32 	%f2974, %f2966, %f2973, %f2962;
	fma.rn.f32 	%f2975, %f2967, %f2973, %f2963;
	ld.shared.v2.f32 	{%f2976, %f2977}, [_ZZ10applyForceP6float4S0_S0_fiE4spos+1976];
	sub.f32 	%f2978, %f2976, %f10;
	sub.f32 	%f2979, %f2977, %f11;
	mul.f32 	%f2980, %f2979, %f2979;
	fma.rn.f32 	%f2981, %f2978, %f2978, %f2980;
	add.f32 	%f2982, %f2981, 0f3727C5AC;
	rsqrt.approx.f32 	%f2983, %f2982;
	mul.f32 	%f2984, %f2983, %f2983;
	mul.f32 	%f2985, %f2983, %f2984;
	fma.rn.f32 	%f2986, %f2978, %f2985, %f2974;
	fma.rn.f32 	%f2987, %f2979, %f2985, %f2975;
	ld.shared.v2.f32 	{%f2988, %f2989}, [_ZZ10applyForceP6float4S0_S0_fiE4spos+1984];
	sub.f32 	%f2990, %f2988, %f10;
	sub.f32 	%f2991, %f2989, %f11;
	mul.f32 	%f2992, %f2991, %f2991;
	fma.rn.f32 	%f2993, %f2990, %f2990, %f2992;
	add.f32 	%f2994, %f2993, 0f3727C5AC;
	rsqrt.approx.f32 	%f2995, %f2994;
	mul.f32 	%f2996, %f2995, %f2995;
	mul.f32 	%f2997, %f2995, %f2996;
	fma.rn.f32 	%f2998, %f2990, %f2997, %f2986;
	fma.rn.f32 	%f2999, %f2991, %f2997, %f2987;
	ld.shared.v2.f32 	{%f3000, %f3001}, [_ZZ10applyForceP6float4S0_S0_fiE4spos+1992];
	sub.f32 	%f3002, %f3000, %f10;
	sub.f32 	%f3003, %f3001, %f11;
	mul.f32 	%f3004, %f3003, %f3003;
	fma.rn.f32 	%f3005, %f3002, %f3002, %f3004;
	add.f32 	%f3006, %f3005, 0f3727C5AC;
	rsqrt.approx.f32 	%f3007, %f3006;
	mul.f32 	%f3008, %f3007, %f3007;
	mul.f32 	%f3009, %f3007, %f3008;
	fma.rn.f32 	%f3010, %f3002, %f3009, %f2998;
	fma.rn.f32 	%f3011, %f3003, %f3009, %f2999;
	ld.shared.v2.f32 	{%f3012, %f3013}, [_ZZ10applyForceP6float4S0_S0_fiE4spos+2000];
	sub.f32 	%f3014, %f3012, %f10;
	sub.f32 	%f3015, %f3013, %f11;
	mul.f32 	%f3016, %f3015, %f3015;
	fma.rn.f32 	%f3017, %f3014, %f3014, %f3016;
	add.f32 	%f3018, %f3017, 0f3727C5AC;
	rsqrt.approx.f32 	%f3019, %f3018;
	mul.f32 	%f3020, %f3019, %f3019;
	mul.f32 	%f3021, %f3019, %f3020;
	fma.rn.f32 	%f3022, %f3014, %f3021, %f3010;
	fma.rn.f32 	%f3023, %f3015, %f3021, %f3011;
	ld.shared.v2.f32 	{%f3024, %f3025}, [_ZZ10applyForceP6float4S0_S0_fiE4spos+2008];
	sub.f32 	%f3026, %f3024, %f10;
	sub.f32 	%f3027, %f3025, %f11;
	mul.f32 	%f3028, %f3027, %f3027;
	fma.rn.f32 	%f3029, %f3026, %f3026, %f3028;
	add.f32 	%f3030, %f3029, 0f3727C5AC;
	rsqrt.approx.f32 	%f3031, %f3030;
	mul.f32 	%f3032, %f3031, %f3031;
	mul.f32 	%f3033, %f3031, %f3032;
	fma.rn.f32 	%f3034, %f3026, %f3033, %f3022;
	fma.rn.f32 	%f3035, %f3027, %f3033, %f3023;
	ld.shared.v2.f32 	{%f3036, %f3037}, [_ZZ10applyForceP6float4S0_S0_fiE4spos+2016];
	sub.f32 	%f3038, %f3036, %f10;
	sub.f32 	%f3039, %f3037, %f11;
	mul.f32 	%f3040, %f3039, %f3039;
	fma.rn.f32 	%f3041, %f3038, %f3038, %f3040;
	add.f32 	%f3042, %f3041, 0f3727C5AC;
	rsqrt.approx.f32 	%f3043, %f3042;
	mul.f32 	%f3044, %f3043, %f3043;
	mul.f32 	%f3045, %f3043, %f3044;
	fma.rn.f32 	%f3046, %f3038, %f3045, %f3034;
	fma.rn.f32 	%f3047, %f3039, %f3045, %f3035;
	ld.shared.v2.f32 	{%f3048, %f3049}, [_ZZ10applyForceP6float4S0_S0_fiE4spos+2024];
	sub.f32 	%f3050, %f3048, %f10;
	sub.f32 	%f3051, %f3049, %f11;
	mul.f32 	%f3052, %f3051, %f3051;
	fma.rn.f32 	%f3053, %f3050, %f3050, %f3052;
	add.f32 	%f3054, %f3053, 0f3727C5AC;
	rsqrt.approx.f32 	%f3055, %f3054;
	mul.f32 	%f3056, %f3055, %f3055;
	mul.f32 	%f3057, %f3055, %f3056;
	fma.rn.f32 	%f3058, %f3050, %f3057, %f3046;
	fma.rn.f32 	%f3059, %f3051, %f3057, %f3047;
	ld.shared.v2.f32 	{%f3060, %f3061}, [_ZZ10applyForceP6float4S0_S0_fiE4spos+2032];
	sub.f32 	%f3062, %f3060, %f10;
	sub.f32 	%f3063, %f3061, %f11;
	mul.f32 	%f3064, %f3063, %f3063;
	fma.rn.f32 	%f3065, %f3062, %f3062, %f3064;
	add.f32 	%f3066, %f3065, 0f3727C5AC;
	rsqrt.approx.f32 	%f3067, %f3066;
	mul.f32 	%f3068, %f3067, %f3067;
	mul.f32 	%f3069, %f3067, %f3068;
	fma.rn.f32 	%f3070, %f3062, %f3069, %f3058;
	fma.rn.f32 	%f3071, %f3063, %f3069, %f3059;
	ld.shared.v2.f32 	{%f3072, %f3073}, [_ZZ10applyForceP6float4S0_S0_fiE4spos+2040];
	sub.f32 	%f3074, %f3072, %f10;
	sub.f32 	%f3075, %f3073, %f11;
	mul.f32 	%f3076, %f3075, %f3075;
	fma.rn.f32 	%f3077, %f3074, %f3074, %f3076;
	add.f32 	%f3078, %f3077, 0f3727C5AC;
	rsqrt.approx.f32 	%f3079, %f3078;
	mul.f32 	%f3080, %f3079, %f3079;
	mul.f32 	%f3081, %f3079, %f3080;
	fma.rn.f32 	%f3091, %f3074, %f3081, %f3070;
	fma.rn.f32 	%f3090, %f3075, %f3081, %f3071;
	bar.sync 	0;
	add.s32 	%r16, %r16, 1;
	setp.ne.s32 	%p2, %r16, 0;
	add.s32 	%r15, %r15, %r1;
	@%p2 bra 	$L__BB0_2;
	cvta.to.global.u64 	%rd11, %rd3;
	add.s64 	%rd13, %rd11, %rd7;
	ld.global.v2.f32 	{%f3082, %f3083}, [%rd13];
	fma.rn.f32 	%f3084, %f3091, 0f3727C5AC, %f3082;
	fma.rn.f32 	%f3085, %f3090, 0f3727C5AC, %f3083;
	st.global.v2.f32 	[%rd13], {%f3084, %f3085};
	ld.global.v2.f32 	{%f3086, %f3087}, [%rd2];
	fma.rn.f32 	%f3088, %f3084, 0f3727C5AC, %f3086;
	fma.rn.f32 	%f3089, %f3085, 0f3727C5AC, %f3087;
	st.global.v2.f32 	[%rd2], {%f3088, %f3089};
$L__BB0_4:
	ret;

}


// ===== COMPILED SASS (sm_100) =====

	.target	sm_100

	.elftype	@"ET_EXEC"


//--------------------- .note.nv.tkinfo           --------------------------
	.section	.note.nv.tkinfo,"",@"SHT_NOTE"
	.sectionflags	@"SHF_NOTE_NV_TKINFO"
	.tkinfo
        /*0018*/ 	.word	0x00000002
        /*0030*/ 	.string	""
        /*0030*/ 	.string	"ptxas"
        /*0030*/ 	.string	"Cuda compilation tools, release 13.0, V13.0.88"
        /*0030*/ 	.string	"Build cuda_13.0.r13.0/compiler.36424714_0"
        /*0030*/ 	.string	"-arch sm_100 -m 64 "



//--------------------- .note.nv.cuinfo           --------------------------
	.section	.note.nv.cuinfo,"",@"SHT_NOTE"
	.sectionflags	@"SHF_NOTE_NV_CUINFO"
        /*0018*/ 	.short	0x0002
        /*001a*/ 	.short	0x0064
        /*001c*/ 	.short	0x0082
	.zero		2


//--------------------- .nv.info                  --------------------------
	.section	.nv.info,"",@"SHT_CUDA_INFO"
	.align	4


	//----- nvinfo : EIATTR_REGCOUNT
	.align		4
        /*0000*/ 	.byte	0x04, 0x2f
        /*0002*/ 	.short	(.L_1 - .L_0)
	.align		4
.L_0:
        /*0004*/ 	.word	index@(_Z10applyForceP6float4S0_S0_fi)
        /*0008*/ 	.word	0x00000020


	//----- nvinfo : EIATTR_FRAME_SIZE
	.align		4
.L_1:
        /*000c*/ 	.byte	0x04, 0x11
        /*000e*/ 	.short	(.L_3 - .L_2)
	.align		4
.L_2:
        /*0010*/ 	.word	index@(_Z10applyForceP6float4S0_S0_fi)
        /*0014*/ 	.word	0x00000000


	//----- nvinfo : EIATTR_MIN_STACK_SIZE
	.align		4
.L_3:
        /*0018*/ 	.byte	0x04, 0x12
        /*001a*/ 	.short	(.L_5 - .L_4)
	.align		4
.L_4:
        /*001c*/ 	.word	index@(_Z10applyForceP6float4S0_S0_fi)
        /*0020*/ 	.word	0x00000000
.L_5:


//--------------------- .nv.compat                --------------------------
	.section	.nv.compat,"",@"SHT_CUDA_COMPAT_INFO"
	.align	4
        /*0000*/ 	.byte	0x02, 0x09, 0x00, 0x00, 0x02, 0x02, 0x01, 0x00, 0x02, 0x05, 0x05, 0x00, 0x03, 0x07, 0x01, 0x01
        /*0010*/ 	.byte	0x02, 0x03, 0x00, 0x00, 0x02, 0x06, 0x01, 0x00, 0x04, 0x0b, 0x08, 0x00, 0x01, 0x00, 0x00, 0x00
        /*0020*/ 	.byte	0x00, 0x00, 0x00, 0x00


//--------------------- .nv.info._Z10applyForceP6float4S0_S0_fi --------------------------
	.section	.nv.info._Z10applyForceP6float4S0_S0_fi,"",@"SHT_CUDA_INFO"
	.sectionflags	@""
	.align	4


	//----- nvinfo : EIATTR_CUDA_API_VERSION
	.align		4
        /*0000*/ 	.byte	0x04, 0x37
        /*0002*/ 	.short	(.L_7 - .L_6)
.L_6:
        /*0004*/ 	.word	0x00000082


	//----- nvinfo : EIATTR_KPARAM_INFO
	.align		4
.L_7:
        /*0008*/ 	.byte	0x04, 0x17
        /*000a*/ 	.short	(.L_9 - .L_8)
.L_8:
        /*000c*/ 	.word	0x00000000
        /*0010*/ 	.short	0x0004
        /*0012*/ 	.short	0x001c
        /*0014*/ 	.byte	0x00, 0xf0, 0x11, 0x00


	//----- nvinfo : EIATTR_KPARAM_INFO
	.align		4
.L_9:
        /*0018*/ 	.byte	0x04, 0x17
        /*001a*/ 	.short	(.L_11 - .L_10)
.L_10:
        /*001c*/ 	.word	0x00000000
        /*0020*/ 	.short	0x0003
        /*0022*/ 	.short	0x0018
        /*0024*/ 	.byte	0x00, 0xf0, 0x11, 0x00


	//----- nvinfo : EIATTR_KPARAM_INFO
	.align		4
.L_11:
        /*0028*/ 	.byte	0x04, 0x17
        /*002a*/ 	.short	(.L_13 - .L_12)
.L_12:
        /*002c*/ 	.word	0x00000000
        /*0030*/ 	.short	0x0002
        /*0032*/ 	.short	0x0010
        /*0034*/ 	.byte	0x00, 0xf5, 0x21, 0x00


	//----- nvinfo : EIATTR_KPARAM_INFO
	.align		4
.L_13:
        /*0038*/ 	.byte	0x04, 0x17
        /*003a*/ 	.short	(.L_15 - .L_14)
.L_14:
        /*003c*/ 	.word	0x00000000
        /*0040*/ 	.short	0x0001
        /*0042*/ 	.short	0x0008
        /*0044*/ 	.byte	0x00, 0xf5, 0x21, 0x00


	//----- nvinfo : EIATTR_KPARAM_INFO
	.align		4
.L_15:
        /*0048*/ 	.byte	0x04, 0x17
        /*004a*/ 	.short	(.L_17 - .L_16)
.L_16:
        /*004c*/ 	.word	0x00000000
        /*0050*/ 	.short	0x0000
        /*0052*/ 	.short	0x0000
        /*0054*/ 	.byte	0x00, 0xf5, 0x21, 0x00


	//----- nvinfo : EIATTR_SPARSE_MMA_MASK
	.align		4
.L_17:
        /*0058*/ 	.byte	0x03, 0x50
        /*005a*/ 	.short	0x0000


	//----- nvinfo : EIATTR_MAXREG_COUNT
	.align		4
        /*005c*/ 	.byte	0x03, 0x1b
        /*005e*/ 	.short	0x00ff


	//----- nvinfo : EIATTR_NUM_BARRIERS
	.align		4
        /*0060*/ 	.byte	0x02, 0x4c
        /*0062*/ 	.byte	0x01
	.zero		1


	//----- nvinfo : EIATTR_MERCURY_ISA_VERSION
	.align		4
        /*0064*/ 	.byte	0x03, 0x5f
        /*0066*/ 	.short	0x0101


	//----- nvinfo : EIATTR_VRC_CTA_INIT_COUNT
	.align		4
        /*0068*/ 	.byte	0x02, 0x4a
	.zero		1
	.zero		1


	//----- nvinfo : EIATTR_EXIT_INSTR_OFFSETS
	.align		4
        /*006c*/ 	.byte	0x04, 0x1c
        /*006e*/ 	.short	(.L_19 - .L_18)


	//   ....[0]....
.L_18:
        /*0070*/ 	.word	0x00000070


	//   ....[1]....
        /*0074*/ 	.word	0x0000dac0


	//----- nvinfo : EIATTR_CBANK_PARAM_SIZE
	.align		4
.L_19:
        /*0078*/ 	.byte	0x03, 0x19
        /*007a*/ 	.short	0x0020


	//----- nvinfo : EIATTR_PARAM_CBANK
	.align		4
        /*007c*/ 	.byte	0x04, 0x0a
        /*007e*/ 	.short	(.L_21 - .L_20)
	.align		4
.L_20:
        /*0080*/ 	.word	index@(.nv.constant0._Z10applyForceP6float4S0_S0_fi)
        /*0084*/ 	.short	0x0380
        /*0086*/ 	.short	0x0020


	//----- nvinfo : EIATTR_SW_WAR
	.align		4
.L_21:
        /*0088*/ 	.byte	0x04, 0x36
        /*008a*/ 	.short	(.L_23 - .L_22)
.L_22:
        /*008c*/ 	.word	0x00000008
.L_23:


//--------------------- .nv.callgraph             --------------------------
	.section	.nv.callgraph,"",@"SHT_CUDA_CALLGRAPH"
	.align	4
	.sectionentsize	8
	.align		4
        /*0000*/ 	.word	0x00000000
	.align		4
        /*0004*/ 	.word	0xffffffff
	.align		4
        /*0008*/ 	.word	0x00000000
	.align		4
        /*000c*/ 	.word	0xfffffffe
	.align		4
        /*0010*/ 	.word	0x00000000
	.align		4
        /*0014*/ 	.word	0xfffffffd
	.align		4
        /*0018*/ 	.word	0x00000000
	.align		4
        /*001c*/ 	.word	0xfffffffc


//--------------------- .text._Z10applyForceP6float4S0_S0_fi --------------------------
	.section	.text._Z10applyForceP6float4S0_S0_fi,"ax",@progbits
	.align	128
        .global         _Z10applyForceP6float4S0_S0_fi
        .type           _Z10applyForceP6float4S0_S0_fi,@function
        .size           _Z10applyForceP6float4S0_S0_fi,(.L_x_2 - _Z10applyForceP6float4S0_S0_fi)
        .other          _Z10applyForceP6float4S0_S0_fi,@"STO_CUDA_ENTRY STV_DEFAULT"
_Z10applyForceP6float4S0_S0_fi:
.text._Z10applyForceP6float4S0_S0_fi:
[----:B------:R-:W-:Y:S01]  /*0000*/  LDC R1, c[0x0][0x37c] ;  /* 0x0000df00ff017b82 */ /* 0x000fe20000000800 */
[----:B------:R-:W0:Y:S01]  /*0010*/  S2R R0, SR_CTAID.X ;  /* 0x0000000000007919 */ /* 0x000e220000002500 */
[----:B------:R-:W0:Y:S01]  /*0020*/  LDCU UR7, c[0x0][0x360] ;  /* 0x00006c00ff0777ac */ /* 0x000e220008000800 */
[----:B------:R-:W0:Y:S01]  /*0030*/  S2R R3, SR_TID.X ;  /* 0x0000000000037919 */ /* 0x000e220000002100 */
[----:B------:R-:W1:Y:S01]  /*0040*/  LDCU UR4, c[0x0][0x39c] ;  /* 0x00007380ff0477ac */ /* 0x000e620008000800 */
[----:B0-----:R-:W-:-:S05]  /*0050*/  IMAD R0, R0, UR7, R3 ;  /* 0x0000000700007c24 */ /* 0x001fca000f8e0203 */
[----:B-1----:R-:W-:-:S13]  /*0060*/  ISETP.GE.AND P0, PT, R0, UR4, PT ;  /* 0x0000000400007c0c */ /* 0x002fda000bf06270 */
[----:B------:R-:W-:Y:S05]  /*0070*/  @P0 EXIT ;  /* 0x000000000000094d */ /* 0x000fea0003800000 */
[----:B------:R-:W0:Y:S01]  /*0080*/  LDC.64 R4, c[0x0][0x390] ;  /* 0x0000e400ff047b82 */ /* 0x000e220000000a00 */
[----:B------:R-:W1:Y:S01]  /*0090*/  LDCU.64 UR8, c[0x0][0x358] ;  /* 0x00006b00ff0877ac */ /* 0x000e620008000a00 */
[----:B------:R-:W-:Y:S01]  /*00a0*/  HFMA2 R6, -RZ, RZ, 0.447021484375, -5.671875 ;  /* 0x3727c5acff067431 */ /* 0x000fe200000001ff */
[----:B------:R-:W-:Y:S01]  /*00b0*/  I2FP.F32.S32 R7, UR4 ;  /* 0x0000000400077c45 */ /* 0x000fe20008201400 */
[----:B------:R-:W-:Y:S01]  /*00c0*/  HFMA2 R15, -RZ, RZ, 0, 0 ;  /* 0x00000000ff0f7431 */ /* 0x000fe200000001ff */
[----:B------:R-:W2:Y:S01]  /*00d0*/  LDCU UR6, c[0x0][0x370] ;  /* 0x00006e00ff0677ac */ /* 0x000ea20008000800 */
[----:B------:R-:W-:Y:S02]  /*00e0*/  MOV R12, RZ ;  /* 0x000000ff000c7202 */ /* 0x000fe40000000f00 */
[----:B------:R-:W3:Y:S01]  /*00f0*/  S2UR UR5, SR_CgaCtaId ;  /* 0x00000000000579c3 */ /* 0x000ee20000008800 */
[----:B------:R-:W-:-:S07]  /*0100*/  UMOV UR4, 0x400 ;  /* 0x0000040000047882 */ /* 0x000fce0000000000 */
[----:B------:R-:W4:Y:S01]  /*0110*/  LDC.64 R18, c[0x0][0x380] ;  /* 0x0000e000ff127b82 */ /* 0x000f220000000a00 */
[----:B0-----:R-:W-:-:S05]  /*0120*/  IMAD.WIDE R4, R0, 0x10, R4 ;  /* 0x0000001000047825 */ /* 0x001fca00078e0204 */
[----:B-1----:R0:W-:Y:S01]  /*0130*/  STG.E.64 desc[UR8][R4.64], R6 ;  /* 0x0000000604007986 */ /* 0x0021e2000c101b08 */
[----:B---3--:R-:W-:Y:S02]  /*0140*/  ULEA UR4, UR5, UR4, 0x18 ;  /* 0x0000000405047291 */ /* 0x008fe4000f8ec0ff */
[----:B--2---:R-:W-:-:S04]  /*0150*/  UIADD3 UR5, UPT, UPT, -UR6, URZ, URZ ;  /* 0x000000ff06057290 */ /* 0x004fc8000fffe1ff */
[----:B------:R-:W-:Y:S01]  /*0160*/  LEA R2, R3, UR4, 0x3 ;  /* 0x0000000403027c11 */ /* 0x000fe2000f8e18ff */
[----:B----4-:R-:W-:-:S07]  /*0170*/  IMAD.WIDE R20, R0, 0x10, R18 ;  /* 0x0000001000147825 */ /* 0x010fce00078e0212 */
.L_x_0:
[----:B------:R-:W-:-:S06]  /*0180*/  IMAD.WIDE.U32 R24, R3, 0x10, R18 ;  /* 0x0000001003187825 */ /* 0x000fcc00078e0012 */
[----:B------:R-:W2:Y:S04]  /*0190*/  LDG.E.64 R24, desc[UR8][R24.64] ;  /* 0x0000000818187981 */ /* 0x000ea8000c1e1b00 */
[----:B--2---:R-:W-:Y:S01]  /*01a0*/  STS.64 [R2], R24 ;  /* 0x0000001802007388 */ /* 0x004fe20000000a00 */
[----:B------:R-:W-:Y:S06]  /*01b0*/  BAR.SYNC.DEFER_BLOCKING 0x0 ;  /* 0x0000000000007b1d */ /* 0x000fec0000010000 */
[----:B------:R-:W2:Y:S01]  /*01c0*/  LDG.E.64 R16, desc[UR8][R20.64] ;  /* 0x0000000814107981 */ /* 0x000ea2000c1e1b00 */
[----:B------:R-:W-:Y:S01]  /*01d0*/  UIADD3 UR5, UPT, UPT, UR5, 0x1, URZ ;  /* 0x0000000105057890 */ /* 0x000fe2000fffe0ff */
[----:B------:R-:W-:-:S02]  /*01e0*/  IADD3 R3, PT, PT, R3, UR7, RZ ;  /* 0x0000000703037c10 */ /* 0x000fc4000fffe0ff */
[----:B------:R-:W2:Y:S01]  /*01f0*/  LDS.128 R8, [UR4] ;  /* 0x00000004ff087984 */ /* 0x000ea20008000c00 */
[----:B------:R-:W-:-:S03]  /*0200*/  UISETP.NE.AND UP0, UPT, UR5, URZ, UPT ;  /* 0x000000ff0500728c */ /* 0x000fc6000bf05270 */
[----:B0-----:R-:W0:Y:S01]  /*0210*/  LDS.128 R4, [UR4+0x10] ;  /* 0x00001004ff047984 */ /* 0x001e220008000c00 */
[C---:B--2---:R-:W-:Y:S01]  /*0220*/  FADD R23, -R17.reuse, R9 ;  /* 0x0000000911177221 */ /* 0x044fe20000000100 */
[C---:B------:R-:W-:Y:S01]  /*0230*/  FADD R14, -R16.reuse, R8 ;  /* 0x00000008100e7221 */ /* 0x040fe20000000100 */
[----:B------:R-:W-:Y:S01]  /*0240*/  FADD R24, -R17, R11 ;  /* 0x0000000b11187221 */ /* 0x000fe20000000100 */
[----:B------:R-:W-:Y:S01]  /*0250*/  FADD R27, -R16, R10 ;  /* 0x0000000a101b7221 */ /* 0x000fe20000000100 */
[----:B------:R-:W-:Y:S01]  /*0260*/  FMUL R9, R23, R23 ;  /* 0x0000001717097220 */ /* 0x000fe20000400000 */
[----:B0-----:R-:W-:Y:S01]  /*0270*/  FADD R13, -R17, R5 ;  /* 0x00000005110d7221 */ /* 0x001fe20000000100 */
[----:B------:R-:W-:Y:S01]  /*0280*/  FMUL R10, R24, R24 ;  /* 0x00000018180a7220 */ /* 0x000fe20000400000 */
[----:B------:R-:W-:Y:S01]  /*0290*/  FADD R22, -R16, R4 ;  /* 0x0000000410167221 */ /* 0x000fe20000000100 */
[----:B------:R-:W-:Y:S01]  /*02a0*/  FFMA R9, R14, R14, R9 ;  /* 0x0000000e0e097223 */ /* 0x000fe20000000009 */
[----:B------:R-:W-:Y:S01]  /*02b0*/  FMUL R11, R13, R13 ;  /* 0x0000000d0d0b7220 */ /* 0x000fe20000400000 */
[----:B------:R-:W-:-:S02]  /*02c0*/  FFMA R10, R27, R27, R10 ;  /* 0x0000001b1b0a7223 */ /* 0x000fc4000000000a */
[----:B------:R-:W-:Y:S01]  /*02d0*/  FADD R9, R9, 9.9999997473787516356e-06 ;  /* 0x3727c5ac09097421 */ /* 0x000fe20000000000 */
[----:B------:R-:W-:Y:S01]  /*02e0*/  FFMA R11, R22, R22, R11 ;  /* 0x00000016160b7223 */ /* 0x000fe2000000000b */
[----:B------:R-:W-:-:S03]  /*02f0*/  FADD R5, R10, 9.9999997473787516356e-06 ;  /* 0x3727c5ac0a057421 */ /* 0x000fc60000000000 */
[----:B------:R-:W-:Y:S01]  /*0300*/  FSETP.GEU.AND P0, PT, |R9|, 1.175494350822287508e-38, PT ;  /* 0x008000000900780b */ /* 0x000fe20003f0e200 */
[----:B------:R-:W-:Y:S01]  /*0310*/  FADD R29, R11, 9.9999997473787516356e-06 ;  /* 0x3727c5ac0b1d7421 */ /* 0x000fe20000000000 */
[----:B------:R-:W-:-:S11]  /*0320*/  FSETP.GEU.AND P1, PT, |R5|, 1.175494350822287508e-38, PT ;  /* 0x008000000500780b */ /* 0x000fd60003f2e200 */
[----:B------:R-:W-:Y:S02]  /*0330*/  @!P0 FMUL R9, R9, 16777216 ;  /* 0x4b80000009098820 */ /* 0x000fe40000400000 */
[----:B------:R-:W-:Y:S02]  /*0340*/  @!P1 FMUL R5, R5, 16777216 ;  /* 0x4b80000005059820 */ /* 0x000fe40000400000 */
[----:B------:R-:W0:Y:S08]  /*0350*/  MUFU.RSQ R8, R9 ;  /* 0x0000000900087308 */ /* 0x000e300000001400 */
[----:B------:R-:W1:Y:S01]  /*0360*/  MUFU.RSQ R4, R5 ;  /* 0x0000000500047308 */ /* 0x000e620000001400 */
[----:B0-----:R-:W-:Y:S01]  /*0370*/  @!P0 FMUL R8, R8, 4096 ;  /* 0x4580000008088820 */ /* 0x001fe20000400000 */
[----:B------:R-:W-:-:S03]  /*0380*/  FSETP.GEU.AND P0, PT, |R29|, 1.175494350822287508e-38, PT ;  /* 0x008000001d00780b */ /* 0x000fc60003f0e200 */
[----:B------:R-:W-:-:S04]  /*0390*/  FMUL R11, R8, R8 ;  /* 0x00000008080b7220 */ /* 0x000fc80000400000 */
[----:B------:R-:W-:Y:S01]  /*03a0*/  FMUL R26, R8, R11 ;  /* 0x0000000b081a7220 */ /* 0x000fe20000400000 */
[----:B-1----:R-:W-:Y:S01]  /*03b0*/  @!P1 FMUL R4, R4, 4096 ;  /* 0x4580000004049820 */ /* 0x002fe20000400000 */
[----:B------:R-:W0:Y:S02]  /*03c0*/  LDS.128 R8, [UR4+0x20] ;  /* 0x00002004ff087984 */ /* 0x000e240008000c00 */
[-C--:B------:R-:W-:Y:S01]  /*03d0*/  FFMA R28, R14, R26.reuse, R15 ;  /* 0x0000001a0e1c7223 */ /* 0x080fe2000000000f */
[----:B------:R-:W-:Y:S01]  /*03e0*/  FFMA R15, R23, R26, R12 ;  /* 0x0000001a170f7223 */ /* 0x000fe2000000000c */
[----:B------:R-:W-:Y:S01]  /*03f0*/  @!P0 FMUL R29, R29, 16777216 ;  /* 0x4b8000001d1d8820 */ /* 0x000fe20000400000 */
[----:B------:R-:W-:Y:S01]  /*0400*/  FADD R23, -R17, R7 ;  /* 0x0000000711177221 */ /* 0x000fe20000000100 */
[----:B------:R-:W-:Y:S01]  /*0410*/  FADD R14, -R16, R6 ;  /* 0x00000006100e7221 */ /* 0x000fe20000000100 */
[----:B------:R-:W-:Y:S01]  /*0420*/  FMUL R7, R4, R4 ;  /* 0x0000000404077220 */ /* 0x000fe20000400000 */
[----:B------:R-:W1:Y:S01]  /*0430*/  MUFU.RSQ R25, R29 ;  /* 0x0000001d00197308 */ /* 0x000e620000001400 */
[----:B------:R-:W-:-:S02]  /*0440*/  FMUL R6, R23, R23 ;  /* 0x0000001717067220 */ /* 0x000fc40000400000 */
[----:B------:R-:W-:Y:S02]  /*0450*/  FMUL R7, R4, R7 ;  /* 0x0000000704077220 */ /* 0x000fe40000400000 */
[----:B------:R-:W-:Y:S02]  /*0460*/  FFMA R6, R14, R14, R6 ;  /* 0x0000000e0e067223 */ /* 0x000fe40000000006 */
[-C--:B------:R-:W-:Y:S01]  /*0470*/  FFMA R24, R24, R7.reuse, R15 ;  /* 0x0000000718187223 */ /* 0x080fe2000000000f */
[----:B------:R-:W-:Y:S01]  /*0480*/  FFMA R27, R27, R7, R28 ;  /* 0x000000071b1b7223 */ /* 0x000fe2000000001c */
[----:B------:R-:W-:Y:S01]  /*0490*/  FADD R26, R6, 9.9999997473787516356e-06 ;  /* 0x3727c5ac061a7421 */ /* 0x000fe20000000000 */
[----:B-1----:R-:W-:-:S04]  /*04a0*/  @!P0 FMUL R25, R25, 4096 ;  /* 0x4580000019198820 */ /* 0x002fc80000400000 */
[----:B------:R-:W-:Y:S01]  /*04b0*/  FSETP.GEU.AND P0, PT, |R26|, 1.175494350822287508e-38, PT ;  /* 0x008000001a00780b */ /* 0x000fe20003f0e200 */
[----:B------:R-:W-:-:S04]  /*04c0*/  FMUL R4, R25, R25 ;  /* 0x0000001919047220 */ /* 0x000fc80000400000 */
[----:B------:R-:W-:Y:S02]  /*04d0*/  FMUL R25, R25, R4 ;  /* 0x0000000419197220 */ /* 0x000fe40000400000 */
[----:B------:R-:W1:Y:S02]  /*04e0*/  LDS.128 R4, [UR4+0x30] ;  /* 0x00003004ff047984 */ /* 0x000e640008000c00 */
[-C--:B------:R-:W-:Y:S01]  /*04f0*/  FFMA R27, R22, R25.reuse, R27 ;  /* 0x00000019161b7223 */ /* 0x080fe2000000001b */
[----:B------:R-:W-:-:S03]  /*0500*/  FFMA R28, R13, R25, R24 ;  /* 0x000000190d1c7223 */ /* 0x000fc60000000018 */
[----:B------:R-:W-:Y:S01]  /*0510*/  @!P0 FMUL R26, R26, 16777216 ;  /* 0x4b8000001a1a8820 */ /* 0x000fe20000400000 */
[C---:B0-----:R-:W-:Y:S01]  /*0520*/  FADD R12, -R17.reuse, R9 ;  /* 0x00000009110c7221 */ /* 0x041fe20000000100 */
[----:B------:R-:W-:Y:S01]  /*0530*/  FADD R15, -R16, R8 ;  /* 0x00000008100f7221 */ /* 0x000fe20000000100 */
[----:B------:R-:W-:Y:S01]  /*0540*/  FADD R22, -R17, R11 ;  /* 0x0000000b11167221 */ /* 0x000fe20000000100 */
[----:B------:R-:W0:Y:S01]  /*0550*/  MUFU.RSQ R9, R26 ;  /* 0x0000001a00097308 */ /* 0x000e220000001400 */
[----:B------:R-:W-:Y:S01]  /*0560*/  FMUL R8, R12, R12 ;  /* 0x0000000c0c087220 */ /* 0x000fe20000400000 */
[----:B------:R-:W-:Y:S01]  /*0570*/  FADD R24, -R16, R10 ;  /* 0x0000000a10187221 */ /* 0x000fe20000000100 */
[----:B------:R-:W-:Y:S02]  /*0580*/  FMUL R11, R22, R22 ;  /* 0x00000016160b7220 */ /* 0x000fe40000400000 */
[----:B------:R-:W-:Y:S02]  /*0590*/  FFMA R8, R15, R15, R8 ;  /* 0x0000000f0f087223 */ /* 0x000fe40000000008 */
[----:B------:R-:W-:-:S02]  /*05a0*/  FFMA R11, R24, R24, R11 ;  /* 0x00000018180b7223 */ /* 0x000fc4000000000b */
[----:B------:R-:W-:-:S05]  /*05b0*/  FADD R8, R8, 9.9999997473787516356e-06 ;  /* 0x3727c5ac08087421 */ /* 0x000fca0000000000 */
[----:B------:R-:W-:Y:S01]  /*05c0*/  FSETP.GEU.AND P1, PT, |R8|, 1.175494350822287508e-38, PT ;  /* 0x008000000800780b */ /* 0x000fe20003f2e200 */
[----:B0-----:R-:W-:-:S04]  /*05d0*/  @!P0 FMUL R9, R9, 4096 ;  /* 0x4580000009098820 */ /* 0x001fc80000400000 */
[----:B------:R-:W-:-:S04]  /*05e0*/  FMUL R10, R9, R9 ;  /* 0x00000009090a7220 */ /* 0x000fc80000400000 */
[----:B------:R-:W-:-:S04]  /*05f0*/  FMUL R9, R9, R10 ;  /* 0x0000000a09097220 */ /* 0x000fc80000400000 */
[----:B------:R-:W-:Y:S01]  /*0600*/  @!P1 FMUL R8, R8, 16777216 ;  /* 0x4b80000008089820 */ /* 0x000fe20000400000 */
[-C--:B------:R-:W-:Y:S01]  /*0610*/  FFMA R26, R14, R9.reuse, R27 ;  /* 0x000000090e1a7223 */ /* 0x080fe2000000001b */
[----:B------:R-:W-:Y:S01]  /*0620*/  FFMA R23, R23, R9, R28 ;  /* 0x0000000917177223 */ /* 0x000fe2000000001c */
[----:B-1----:R-:W-:-:S03]  /*0630*/  FADD R13, -R17, R5 ;  /* 0x00000005110d7221 */ /* 0x002fc60000000100 */
[----:B------:R-:W0:Y:S01]  /*0640*/  MUFU.RSQ R8, R8 ;  /* 0x0000000800087308 */ /* 0x000e220000001400 */
[----:B------:R-:W-:Y:S01]  /*0650*/  FADD R5, R11, 9.9999997473787516356e-06 ;  /* 0x3727c5ac0b057421 */ /* 0x000fe20000000000 */
[----:B------:R-:W-:Y:S01]  /*0660*/  FADD R14, -R16, R4 ;  /* 0x00000004100e7221 */ /* 0x000fe20000000100 */
[----:B------:R-:W-:-:S03]  /*0670*/  FMUL R11, R13, R13 ;  /* 0x0000000d0d0b7220 */ /* 0x000fc60000400000 */
[----:B------:R-:W-:Y:S01]  /*0680*/  FSETP.GEU.AND P0, PT, |R5|, 1.175494350822287508e-38, PT ;  /* 0x008000000500780b */ /* 0x000fe20003f0e200 */
[----:B------:R-:W-:-:S04]  /*0690*/  FFMA R11, R14, R14, R11 ;  /* 0x0000000e0e0b7223 */ /* 0x000fc8000000000b */
[----:B------:R-:W-:Y:S01]  /*06a0*/  FADD R25, R11, 9.9999997473787516356e-06 ;  /* 0x3727c5ac0b197421 */ /* 0x000fe20000000000 */
[----:B0-----:R-:W-:-:S04]  /*06b0*/  @!P1 FMUL R8, R8, 4096 ;  /* 0x4580000008089820 */ /* 0x001fc80000400000 */
[----:B------:R-:W-:-:S03]  /*06c0*/  FSETP.GEU.AND P1, PT, |R25|, 1.175494350822287508e-38, PT ;  /* 0x008000001900780b */ /* 0x000fc60003f2e200 */
[----:B------:R-:W-:Y:S01]  /*06d0*/  @!P0 FMUL R5, R5, 16777216 ;  /* 0x4b80000005058820 */ /* 0x000fe20000400000 */
[----:B------:R-:W-:-:S03]  /*06e0*/  FMUL R11, R8, R8 ;  /* 0x00000008080b7220 */ /* 0x000fc60000400000 */
[----:B------:R-:W0:Y:S01]  /*06f0*/  MUFU.RSQ R27, R5 ;  /* 0x00000005001b7308 */ /* 0x000e220000001400 */
[----:B------:R-:W-:Y:S02]  /*0700*/  FMUL R28, R8, R11 ;  /* 0x0000000b081c7220 */ /* 0x000fe40000400000 */
[----:B------:R-:W1:Y:S02]  /*0710*/  LDS.128 R8, [UR4+0x40] ;  /* 0x00004004ff087984 */ /* 0x000e640008000c00 */
[-C--:B------:R-:W-:Y:S01]  /*0720*/  FFMA R29, R15, R28.reuse, R26 ;  /* 0x0000001c0f1d7223 */ /* 0x080fe2000000001a */
[----:B------:R-:W-:Y:S01]  /*0730*/  FADD R15, -R17, R7 ;  /* 0x00000007110f7221 */ /* 0x000fe20000000100 */
[----:B------:R-:W-:Y:S01]  /*0740*/  @!P1 FMUL R25, R25, 16777216 ;  /* 0x4b80000019199820 */ /* 0x000fe20000400000 */
[----:B------:R-:W-:Y:S01]  /*0750*/  FFMA R26, R12, R28, R23 ;  /* 0x0000001c0c1a7223 */ /* 0x000fe20000000017 */
[----:B------:R-:W-:Y:S01]  /*0760*/  FADD R23, -R16, R6 ;  /* 0x0000000610177221 */ /* 0x000fe20000000100 */
[----:B------:R-:W-:Y:S01]  /*0770*/  FMUL R12, R15, R15 ;  /* 0x0000000f0f0c7220 */ /* 0x000fe20000400000 */
[----:B------:R2:W3:Y:S03]  /*0780*/  MUFU.RSQ R4, R25 ;  /* 0x0000001900047308 */ /* 0x0004e60000001400 */
[----:B------:R-:W-:Y:S01]  /*0790*/  FFMA R12, R23, R23, R12 ;  /* 0x00000017170c7223 */ /* 0x000fe2000000000c */
[----:B0-----:R-:W-:-:S04]  /*07a0*/  @!P0 FMUL R27, R27, 4096 ;  /* 0x458000001b1b8820 */ /* 0x001fc80000400000 */
[----:B------:R-:W-:Y:S01]  /*07b0*/  FMUL R6, R27, R27 ;  /* 0x0000001b1b067220 */ /* 0x000fe20000400000 */
[----:B--2---:R-:W-:-:S03]  /*07c0*/  FADD R25, R12, 9.9999997473787516356e-06 ;  /* 0x3727c5ac0c197421 */ /* 0x004fc60000000000 */
[----:B------:R-:W-:Y:S02]  /*07d0*/  FMUL R5, R27, R6 ;  /* 0x000000061b057220 */ /* 0x000fe40000400000 */
[----:B------:R-:W-:Y:S01]  /*07e0*/  FSETP.GEU.AND P0, PT, |R25|, 1.175494350822287508e-38, PT ;  /* 0x008000001900780b */ /* 0x000fe20003f0e200 */
[----:B---3--:R-:W-:Y:S01]  /*07f0*/  @!P1 FMUL R4, R4, 4096 ;  /* 0x4580000004049820 */ /* 0x008fe20000400000 */
[-C--:B------:R-:W-:Y:S01]  /*0800*/  FFMA R27, R24, R5.reuse, R29 ;  /* 0x00000005181b7223 */ /* 0x080fe2000000001d */
[----:B------:R-:W-:Y:S02]  /*0810*/  FFMA R26, R22, R5, R26 ;  /* 0x00000005161a7223 */ /* 0x000fe4000000001a */
[----:B------:R-:W-:-:S04]  /*0820*/  FMUL R7, R4, R4 ;  /* 0x0000000404077220 */ /* 0x000fc80000400000 */
[----:B------:R-:W-:Y:S02]  /*0830*/  FMUL R24, R4, R7 ;  /* 0x0000000704187220 */ /* 0x000fe40000400000 */
[----:B------:R-:W0:Y:S02]  /*0840*/  LDS.128 R4, [UR4+0x50] ;  /* 0x00005004ff047984 */ /* 0x000e240008000c00 */
[----:B------:R-:W-:Y:S01]  /*0850*/  @!P0 FMUL R25, R25, 16777216 ;  /* 0x4b80000019198820 */ /* 0x000fe20000400000 */
[-C--:B------:R-:W-:Y:S01]  /*0860*/  FFMA R14, R14, R24.reuse, R27 ;  /* 0x000000180e0e7223 */ /* 0x080fe2000000001b */
[----:B------:R-:W-:Y:S01]  /*0870*/  FFMA R28, R13, R24, R26 ;  /* 0x000000180d1c7223 */ /* 0x000fe2000000001a */
[C---:B-1----:R-:W-:Y:S01]  /*0880*/  FADD R12, -R17.reuse, R9 ;  /* 0x00000009110c7221 */ /* 0x042fe20000000100 */
[C---:B------:R-:W-:Y:S01]  /*0890*/  FADD R22, -R16.reuse, R8 ;  /* 0x0000000810167221 */ /* 0x040fe20000000100 */
[----:B------:R-:W-:Y:S01]  /*08a0*/  FADD R24, -R17, R11 ;  /* 0x0000000b11187221 */ /* 0x000fe20000000100 */
[----:B------:R-:W-:Y:S01]  /*08b0*/  FADD R26, -R16, R10 ;  /* 0x0000000a101a7221 */ /* 0x000fe20000000100 */
[----:B------:R-:W-:-:S02]  /*08c0*/  FMUL R9, R12, R12 ;  /* 0x0000000c0c097220 */ /* 0x000fc40000400000 */
[----:B------:R-:W-:Y:S02]  /*08d0*/  FMUL R11, R24, R24 ;  /* 0x00000018180b7220 */ /* 0x000fe40000400000 */
[----:B------:R-:W-:Y:S02]  /*08e0*/  FFMA R9, R22, R22, R9 ;  /* 0x0000001616097223 */ /* 0x000fe40000000009 */
[----:B------:R-:W-:Y:S02]  /*08f0*/  FFMA R11, R26, R26, R11 ;  /* 0x0000001a1a0b7223 */ /* 0x000fe4000000000b */
[----:B------:R-:W-:Y:S02]  /*0900*/  FADD R8, R9, 9.9999997473787516356e-06 ;  /* 0x3727c5ac09087421 */ /* 0x000fe40000000000 */
[----:B------:R-:W1:Y:S03]  /*0910*/  MUFU.RSQ R9, R25 ;  /* 0x0000001900097308 */ /* 0x000e660000001400 */
[----:B------:R-:W-:-:S13]  /*0920*/  FSETP.GEU.AND P1, PT, |R8|, 1.175494350822287508e-38, PT ;  /* 0x008000000800780b */ /* 0x000fda0003f2e200 */
[----:B------:R-:W-:Y:S01]  /*0930*/  @!P1 FMUL R8, R8, 16777216 ;  /* 0x4b80000008089820 */ /* 0x000fe20000400000 */
[----:B-1----:R-:W-:-:S04]  /*0940*/  @!P0 FMUL R9, R9, 4096 ;  /* 0x4580000009098820 */ /* 0x002fc80000400000 */
[----:B------:R-:W-:Y:S01]  /*0950*/  FMUL R10, R9, R9 ;  /* 0x00000009090a7220 */ /* 0x000fe20000400000 */
[----:B------:R-:W1:Y:S01]  /*0960*/  MUFU.RSQ R8, R8 ;  /* 0x0000000800087308 */ /* 0x000e620000001400 */
[----:B0-----:R-:W-:Y:S01]  /*0970*/  FADD R13, -R17, R5 ;  /* 0x00000005110d7221 */ /* 0x001fe20000000100 */
[----:B------:R-:W-:Y:S01]  /*0980*/  FADD R5, R11, 9.9999997473787516356e-06 ;  /* 0x3727c5ac0b057421 */ /* 0x000fe20000000000 */
[----:B------:R-:W-:Y:S02]  /*0990*/  FMUL R9, R9, R10 ;  /* 0x0000000a09097220 */ /* 0x000fe40000400000 */
[----:B------:R-:W-:Y:S02]  /*09a0*/  FMUL R11, R13, R13 ;  /* 0x0000000d0d0b7220 */ /* 0x000fe40000400000 */
[-C--:B------:R-:W-:Y:S01]  /*09b0*/  FFMA R23, R23, R9.reuse, R14 ;  /* 0x0000000917177223 */ /* 0x080fe2000000000e */
[----:B------:R-:W-:Y:S01]  /*09c0*/  FADD R14, -R16, R4 ;  /* 0x00000004100e7221 */ /* 0x000fe20000000100 */
[----:B------:R-:W-:Y:S01]  /*09d0*/  FSETP.GEU.AND P0, PT, |R5|, 1.175494350822287508e-38, PT ;  /* 0x008000000500780b */ /* 0x000fe20003f0e200 */
[----:B------:R-:W-:-:S02]  /*09e0*/  FFMA R15, R15, R9, R28 ;  /* 0x000000090f0f7223 */ /* 0x000fc4000000001c */
[----:B------:R-:W-:-:S04]  /*09f0*/  FFMA R11, R14, R14, R11 ;  /* 0x0000000e0e0b7223 */ /* 0x000fc8000000000b */
[----:B------:R-:W-:Y:S01]  /*0a00*/  FADD R25, R11, 9.9999997473787516356e-06 ;  /* 0x3727c5ac0b197421 */ /* 0x000fe20000000000 */
[----:B-1----:R-:W-:-:S04]  /*0a10*/  @!P1 FMUL R8, R8, 4096 ;  /* 0x4580000008089820 */ /* 0x002fc80000400000 */
[C---:B------:R-:W-:Y:S01]  /*0a20*/  FMUL R11, R8.reuse, R8 ;  /* 0x00000008080b7220 */ /* 0x040fe20000400000 */
[----:B------:R-:W-:Y:S01]  /*0a30*/  FSETP.GEU.AND P1, PT, |R25|, 1.175494350822287508e-38, PT ;  /* 0x008000001900780b */ /* 0x000fe20003f2e200 */
[----:B------:R-:W-:Y:S02]  /*0a40*/  @!P0 FMUL R5, R5, 16777216 ;  /* 0x4b80000005058820 */ /* 0x000fe40000400000 */
[----:B------:R-:W-:Y:S02]  /*0a50*/  FMUL R28, R8, R11 ;  /* 0x0000000b081c7220 */ /* 0x000fe40000400000 */
[----:B------:R-:W0:Y:S01]  /*0a60*/  LDS.128 R8, [UR4+0x60] ;  /* 0x00006004ff087984 */ /* 0x000e220008000c00 */
[----:B------:R-:W1:Y:S01]  /*0a70*/  MUFU.RSQ R27, R5 ;  /* 0x00000005001b7308 */ /* 0x000e620000001400 */
[-C--:B------:R-:W-:Y:S01]  /*0a80*/  FFMA R12, R12, R28.reuse, R15 ;  /* 0x0000001c0c0c7223 */ /* 0x080fe2000000000f */
[----:B------:R-:W-:Y:S01]  /*0a90*/  FADD R15, -R17, R7 ;  /* 0x00000007110f7221 */ /* 0x000fe20000000100 */
[----:B------:R-:W-:Y:S01]  /*0aa0*/  FFMA R29, R22, R28, R23 ;  /* 0x0000001c161d7223 */ /* 0x000fe20000000017 */
[----:B------:R-:W-:-:S02]  /*0ab0*/  FADD R23, -R16, R6 ;  /* 0x0000000610177221 */ /* 0x000fc40000000100 */
[----:B------:R-:W-:Y:S01]  /*0ac0*/  FMUL R22, R15, R15 ;  /* 0x0000000f0f167220 */ /* 0x000fe20000400000 */
[----:B------:R-:W-:-:S03]  /*0ad0*/  @!P1 FMUL R25, R25, 16777216 ;  /* 0x4b80000019199820 */ /* 0x000fc60000400000 */
[----:B------:R-:W-:Y:S01]  /*0ae0*/  FFMA R22, R23, R23, R22 ;  /* 0x0000001717167223 */ /* 0x000fe20000000016 */
[----:B------:R2:W3:Y:S01]  /*0af0*/  MUFU.RSQ R4, R25 ;  /* 0x0000001900047308 */ /* 0x0004e20000001400 */
[----:B-1----:R-:W-:Y:S02]  /*0b00*/  @!P0 FMUL R27, R27, 4096 ;  /* 0x458000001b1b8820 */ /* 0x002fe40000400000 */
[----:B--2---:R-:W-:Y:S02]  /*0b10*/  FADD R25, R22, 9.9999997473787516356e-06 ;  /* 0x3727c5ac16197421 */ /* 0x004fe40000000000 */
[----:B------:R-:W-:-:S04]  /*0b20*/  FMUL R6, R27, R27 ;  /* 0x0000001b1b067220 */ /* 0x000fc80000400000 */
[----:B------:R-:W-:Y:S01]  /*0b30*/  FMUL R5, R27, R6 ;  /* 0x000000061b057220 */ /* 0x000fe20000400000 */
[----:B------:R-:W-:Y:S01]  /*0b40*/  FSETP.GEU.AND P0, PT, |R25|, 1.175494350822287508e-38, PT ;  /* 0x008000001900780b */ /* 0x000fe20003f0e200 */
[----:B---3--:R-:W-:Y:S02]  /*0b50*/  @!P1 FMUL R4, R4, 4096 ;  /* 0x4580000004049820 */ /* 0x008fe40000400000 */
[-C--:B------:R-:W-:Y:S01]  /*0b60*/  FFMA R27, R26, R5.reuse, R29 ;  /* 0x000000051a1b7223 */ /* 0x080fe2000000001d */
[----:B------:R-:W-:Y:S01]  /*0b70*/  FFMA R26, R24, R5, R12 ;  /* 0x00000005181a7223 */ /* 0x000fe2000000000c */
[----:B------:R-:W-:-:S04]  /*0b80*/  FMUL R7, R4, R4 ;  /* 0x0000000404077220 */ /* 0x000fc80000400000 */
[----:B------:R-:W-:Y:S02]  /*0b90*/  FMUL R24, R4, R7 ;  /* 0x0000000704187220 */ /* 0x000fe40000400000 */
[----:B------:R-:W1:Y:S01]  /*0ba0*/  LDS.128 R4, [UR4+0x70] ;  /* 0x00007004ff047984 */ /* 0x000e620008000c00 */
[----:B0-----:R-:W-:Y:S01]  /*0bb0*/  FADD R12, -R17, R9 ;  /* 0x00000009110c7221 */ /* 0x001fe20000000100 */
[----:B------:R-:W-:Y:S01]  /*0bc0*/  FADD R22, -R16, R8 ;  /* 0x0000000810167221 */ /* 0x000fe20000000100 */
[----:B------:R-:W-:Y:S01]  /*0bd0*/  @!P0 FMUL R25, R25, 16777216 ;  /* 0x4b80000019198820 */ /* 0x000fe20000400000 */
[----:B------:R-:W-:Y:S01]  /*0be0*/  FFMA R14, R14, R24, R27 ;  /* 0x000000180e0e7223 */ /* 0x000fe2000000001b */
[----:B------:R-:W-:Y:S01]  /*0bf0*/  FMUL R9, R12, R12 ;  /* 0x0000000c0c097220 */ /* 0x000fe20000400000 */
[----:B------:R-:W-:Y:S01]  /*0c00*/  FFMA R28, R13, R24, R26 ;  /* 0x000000180d1c7223 */ /* 0x000fe2000000001a */
[----:B------:R-:W-:Y:S01]  /*0c10*/  FADD R24, -R17, R11 ;  /* 0x0000000b11187221 */ /* 0x000fe20000000100 */
[----:B------:R-:W-:Y:S01]  /*0c20*/  FADD R26, -R16, R10 ;  /* 0x0000000a101a7221 */ /* 0x000fe20000000100 */
[----:B------:R-:W-:-:S02]  /*0c30*/  FFMA R9, R22, R22, R9 ;  /* 0x0000001616097223 */ /* 0x000fc40000000009 */
[----:B------:R-:W-:Y:S02]  /*0c40*/  FMUL R11, R24, R24 ;  /* 0x00000018180b7220 */ /* 0x000fe40000400000 */
[----:B------:R-:W-:Y:S02]  /*0c50*/  FADD R8, R9, 9.9999997473787516356e-06 ;  /* 0x3727c5ac09087421 */ /* 0x000fe40000000000 */
[----:B------:R-:W0:Y:S01]  /*0c60*/  MUFU.RSQ R9, R25 ;  /* 0x0000001900097308 */ /* 0x000e220000001400 */
[----:B------:R-:W-:Y:S02]  /*0c70*/  FFMA R11, R26, R26, R11 ;  /* 0x0000001a1a0b7223 */ /* 0x000fe4000000000b */
[----:B------:R-:W-:-:S13]  /*0c80*/  FSETP.GEU.AND P1, PT, |R8|, 1.175494350822287508e-38, PT ;  /* 0x008000000800780b */ /* 0x000fda0003f2e200 */
[----:B------:R-:W-:Y:S01]  /*0c90*/  @!P1 FMUL R8, R8, 16777216 ;  /* 0x4b80000008089820 */ /* 0x000fe20000400000 */
[----:B0-----:R-:W-:-:S04]  /*0ca0*/  @!P0 FMUL R9, R9, 4096 ;  /* 0x4580000009098820 */ /* 0x001fc80000400000 */
[C---:B------:R-:W-:Y:S01]  /*0cb0*/  FMUL R10, R9.reuse, R9 ;  /* 0x00000009090a7220 */ /* 0x040fe20000400000 */
[----:B------:R-:W0:Y:S03]  /*0cc0*/  MUFU.RSQ R8, R8 ;  /* 0x0000000800087308 */ /* 0x000e260000001400 */
[----:B------:R-:W-:Y:S01]  /*0cd0*/  FMUL R9, R9, R10 ;  /* 0x0000000a09097220 */ /* 0x000fe20000400000 */
[----:B-1----:R-:W-:Y:S01]  /*0ce0*/  FADD R13, -R17, R5 ;  /* 0x00000005110d7221 */ /* 0x002fe20000000100 */
[----:B------:R-:W-:Y:S02]  /*0cf0*/  FADD R5, R11, 9.9999997473787516356e-06 ;  /* 0x3727c5ac0b057421 */ /* 0x000fe40000000000 */
[----:B------:R-:W-:Y:S01]  /*0d00*/  FFMA R23, R23, R9, R14 ;  /* 0x0000000917177223 */ /* 0x000fe2000000000e */
[----:B------:R-:W-:Y:S01]  /*0d10*/  FADD R14, -R16, R4 ;  /* 0x00000004100e7221 */ /* 0x000fe20000000100 */
[----:B------:R-:W-:Y:S01]  /*0d20*/  FMUL R11, R13, R13 ;  /* 0x0000000d0d0b7220 */ /* 0x000fe20000400000 */
[----:B------:R-:W-:Y:S01]  /*0d30*/  FSETP.GEU.AND P0, PT, |R5|, 1.175494350822287508e-38, PT ;  /* 0x008000000500780b */ /* 0x000fe20003f0e200 */
[----:B------:R-:W-:-:S02]  /*0d40*/  FFMA R15, R15, R9, R28 ;  /* 0x000000090f0f7223 */ /* 0x000fc4000000001c */
[----:B------:R-:W-:Y:S01]  /*0d50*/  FFMA R11, R14, R14, R11 ;  /* 0x0000000e0e0b7223 */ /* 0x000fe2000000000b */
[----:B0-----:R-:W-:-:S03]  /*0d60*/  @!P1 FMUL R8, R8, 4096 ;  /* 0x4580000008089820 */ /* 0x001fc60000400000 */
[----:B------:R-:W-:Y:S01]  /*0d70*/  FADD R25, R11, 9.9999997473787516356e-06 ;  /* 0x3727c5ac0b197421 */ /* 0x000fe20000000000 */
[----:B------:R-:W-:-:S04]  /*0d80*/  FMUL R11, R8, R8 ;  /* 0x00000008080b7220 */ /* 0x000fc80000400000 */
[----:B------:R-:W-:Y:S01]  /*0d90*/  FSETP.GEU.AND P1, PT, |R25|, 1.175494350822287508e-38, PT ;  /* 0x008000001900780b */ /* 0x000fe20003f2e200 */
[----:B------:R-:W-:Y:S01]  /*0da0*/  @!P0 FMUL R5, R5, 16777216 ;  /* 0x4b80000005058820 */ /* 0x000fe20000400000 */
[----:B------:R-:W-:Y:S02]  /*0db0*/  FMUL R28, R8, R11 ;  /* 0x0000000b081c7220 */ /* 0x000fe40000400000 */
[----:B------:R-:W0:Y:S01]  /*0dc0*/  LDS.128 R8, [UR4+0x80] ;  /* 0x00008004ff087984 */ /* 0x000e220008000c00 */
[----:B------:R-:W1:Y:S01]  /*0dd0*/  MUFU.RSQ R27, R5 ;  /* 0x00000005001b7308 */ /* 0x000e620000001400 */
[-C--:B------:R-:W-:Y:S01]  /*0de0*/  FFMA R12, R12, R28.reuse, R15 ;  /* 0x0000001c0c0c7223 */ /* 0x080fe2000000000f */
[----:B------:R-:W-:Y:S01]  /*0df0*/  FADD R15, -R17, R7 ;  /* 0x00000007110f7221 */ /* 0x000fe20000000100 */
[----:B------:R-:W-:Y:S01]  /*0e00*/  FFMA R29, R22, R28, R23 ;  /* 0x0000001c161d7223 */ /* 0x000fe20000000017 */
[----:B------:R-:W-:Y:S02]  /*0e10*/  FADD R23, -R16, R6 ;  /* 0x0000000610177221 */ /* 0x000fe40000000100 */
[----:B------:R-:W-:-:S02]  /*0e20*/  FMUL R22, R15, R15 ;  /* 0x0000000f0f167220 */ /* 0x000fc40000400000 */
[----:B------:R-:W-:Y:S02]  /*0e30*/  @!P1 FMUL R25, R25, 16777216 ;  /* 0x4b80000019199820 */ /* 0x000fe40000400000 */
[----:B------:R-:W-:Y:S02]  /*0e40*/  FFMA R22, R23, R23, R22 ;  /* 0x0000001717167223 */ /* 0x000fe40000000016 */
[----:B------:R2:W3:Y:S01]  /*0e50*/  MUFU.RSQ R4, R25 ;  /* 0x0000001900047308 */ /* 0x0004e20000001400 */
[----:B-1----:R-:W-:-:S04]  /*0e60*/  @!P0 FMUL R27, R27, 4096 ;  /* 0x458000001b1b8820 */ /* 0x002fc80000400000 */
        /* <DEDUP_REMOVED lines=8> */
[----:B------:R-:W-:Y:S01]  /*0ef0*/  FMUL R24, R4, R7 ;  /* 0x0000000704187220 */ /* 0x000fe20000400000 */
[----:B0-----:R-:W-:Y:S01]  /*0f00*/  FADD R12, -R17, R9 ;  /* 0x00000009110c7221 */ /* 0x001fe20000000100 */
[----:B------:R-:W0:Y:S01]  /*0f10*/  LDS.128 R4, [UR4+0x90] ;  /* 0x00009004ff047984 */ /* 0x000e220008000c00 */
[----:B------:R-:W-:Y:S01]  /*0f20*/  FADD R22, -R16, R8 ;  /* 0x0000000810167221 */ /* 0x000fe20000000100 */
[----:B------:R-:W-:Y:S01]  /*0f30*/  @!P0 FMUL R25, R25, 16777216 ;  /* 0x4b80000019198820 */ /* 0x000fe20000400000 */
[----:B------:R-:W-:Y:S01]  /*0f40*/  FMUL R9, R12, R12 ;  /* 0x0000000c0c097220 */ /* 0x000fe20000400000 */
[-C--:B------:R-:W-:Y:S01]  /*0f50*/  FFMA R14, R14, R24.reuse, R27 ;  /* 0x000000180e0e7223 */ /* 0x080fe2000000001b */
[----:B------:R-:W-:Y:S01]  /*0f60*/  FFMA R28, R13, R24, R26 ;  /* 0x000000180d1c7223 */ /* 0x000fe2000000001a */
[----:B------:R-:W-:Y:S01]  /*0f70*/  FADD R24, -R17, R11 ;  /* 0x0000000b11187221 */ /* 0x000fe20000000100 */
[----:B------:R-:W-:Y:S01]  /*0f80*/  FFMA R9, R22, R22, R9 ;  /* 0x0000001616097223 */ /* 0x000fe20000000009 */
[----:B------:R-:W-:-:S02]  /*0f90*/  FADD R26, -R16, R10 ;  /* 0x0000000a101a7221 */ /* 0x000fc40000000100 */
[----:B------:R-:W-:Y:S01]  /*0fa0*/  FMUL R11, R24, R24 ;  /* 0x00000018180b7220 */ /* 0x000fe20000400000 */
[----:B------:R-:W-:Y:S02]  /*0fb0*/  FADD R8, R9, 9.9999997473787516356e-06 ;  /* 0x3727c5ac09087421 */ /* 0x000fe40000000000 */
[----:B------:R-:W1:Y:S01]  /*0fc0*/  MUFU.RSQ R9, R25 ;  /* 0x0000001900097308 */ /* 0x000e620000001400 */
[----:B------:R-:W-:Y:S02]  /*0fd0*/  FFMA R11, R26, R26, R11 ;  /* 0x0000001a1a0b7223 */ /* 0x000fe4000000000b */
[----:B------:R-:W-:-:S13]  /*0fe0*/  FSETP.GEU.AND P1, PT, |R8|, 1.175494350822287508e-38, PT ;  /* 0x008000000800780b */ /* 0x000fda0003f2e200 */
[----:B------:R-:W-:Y:S01]  /*0ff0*/  @!P1 FMUL R8, R8, 16777216 ;  /* 0x4b80000008089820 */ /* 0x000fe20000400000 */
[----:B-1----:R-:W-:-:S04]  /*1000*/  @!P0 FMUL R9, R9, 4096 ;  /* 0x4580000009098820 */ /* 0x002fc80000400000 */
[C---:B------:R-:W-:Y:S01]  /*1010*/  FMUL R10, R9.reuse, R9 ;  /* 0x00000009090a7220 */ /* 0x040fe20000400000 */
[----:B------:R-:W1:Y:S03]  /*1020*/  MUFU.RSQ R8, R8 ;  /* 0x0000000800087308 */ /* 0x000e660000001400 */
[----:B------:R-:W-:Y:S01]  /*1030*/  FMUL R9, R9, R10 ;  /* 0x0000000a09097220 */ /* 0x000fe20000400000 */
[----:B0-----:R-:W-:Y:S01]  /*1040*/  FADD R13, -R17, R5 ;  /* 0x00000005110d7221 */ /* 0x001fe20000000100 */
[----:B------:R-:W-:Y:S02]  /*1050*/  FADD R5, R11, 9.9999997473787516356e-06 ;  /* 0x3727c5ac0b057421 */ /* 0x000fe40000000000 */
[----:B------:R-:W-:Y:S01]  /*1060*/  FFMA R23, R23, R9, R14 ;  /* 0x0000000917177223 */ /* 0x000fe2000000000e */
[----:B------:R-:W-:Y:S01]  /*1070*/  FADD R14, -R16, R4 ;  /* 0x00000004100e7221 */ /* 0x000fe20000000100 */
[----:B------:R-:W-:Y:S01]  /*1080*/  FMUL R11, R13, R13 ;  /* 0x0000000d0d0b7220 */ /* 0x000fe20000400000 */
[----:B------:R-:W-:Y:S01]  /*1090*/  FFMA R15, R15, R9, R28 ;  /* 0x000000090f0f7223 */ /* 0x000fe2000000001c */
[----:B------:R-:W-:-:S02]  /*10a0*/  FSETP.GEU.AND P0, PT, |R5|, 1.175494350822287508e-38, PT ;  /* 0x008000000500780b */ /* 0x000fc40003f0e200 */
[----:B------:R-:W-:Y:S01]  /*10b0*/  FFMA R11, R14, R14, R11 ;  /* 0x0000000e0e0b7223 */ /* 0x000fe2000000000b */
[----:B-1----:R-:W-:-:S03]  /*10c0*/  @!P1 FMUL R8, R8, 4096 ;  /* 0x4580000008089820 */ /* 0x002fc60000400000 */
[----:B------:R-:W-:Y:S01]  /*10d0*/  FADD R25, R11, 9.9999997473787516356e-06 ;  /* 0x3727c5ac0b197421 */ /* 0x000fe20000000000 */
[----:B------:R-:W-:-:S04]  /*10e0*/  FMUL R11, R8, R8 ;  /* 0x00000008080b7220 */ /* 0x000fc80000400000 */
[----:B------:R-:W-:Y:S02]  /*10f0*/  FSETP.GEU.AND P1, PT, |R25|, 1.175494350822287508e-38, PT ;  /* 0x008000001900780b */ /* 0x000fe40003f2e200 */
[----:B------:R-:W-:Y:S01]  /*1100*/  @!P0 FMUL R5, R5, 16777216 ;  /* 0x4b80000005058820 */ /* 0x000fe20000400000 */
        /* <DEDUP_REMOVED lines=2920> */
[----:B------:R-:W-:Y:S01]  /*c790*/  FFMA R29, R22, R28, R23 ;  /* 0x0000001c161d7223 */ /* 0x000fe20000000017 */
[----:B------:R-:W-:Y:S01]  /*c7a0*/  FADD R15, -R17, R7 ;  /* 0x00000007110f7221 */ /* 0x000fe20000000100 */
[----:B------:R-:W-:-:S03]  /*c7b0*/  FADD R23, -R16, R6 ;  /* 0x0000000610177221 */ /* 0x000fc60000000100 */
[----:B------:R-:W-:Y:S01]  /*c7c0*/  FMUL R6, R15, R15 ;  /* 0x0000000f0f067220 */ /* 0x000fe20000400000 */
[----:B------:R-:W-:-:S03]  /*c7d0*/  @!P1 FMUL R25, R25, 16777216 ;  /* 0x4b80000019199820 */ /* 0x000fc60000400000 */
[----:B------:R-:W-:Y:S01]  /*c7e0*/  FFMA R6, R23, R23, R6 ;  /* 0x0000001717067223 */ /* 0x000fe20000000006 */
[----:B------:R-:W2:Y:S01]  /*c7f0*/  MUFU.RSQ R4, R25 ;  /* 0x0000001900047308 */ /* 0x000ea20000001400 */
[----:B-1----:R-:W-:-:S04]  /*c800*/  @!P0 FMUL R27, R27, 4096 ;  /* 0x458000001b1b8820 */ /* 0x002fc80000400000 */
[----:B------:R-:W-:-:S04]  /*c810*/  FMUL R22, R27, R27 ;  /* 0x0000001b1b167220 */ /* 0x000fc80000400000 */
[----:B------:R-:W-:Y:S01]  /*c820*/  FMUL R7, R27, R22 ;  /* 0x000000161b077220 */ /* 0x000fe20000400000 */
[----:B------:R-:W-:Y:S01]  /*c830*/  FADD R27, R6, 9.9999997473787516356e-06 ;  /* 0x3727c5ac061b7421 */ /* 0x000fe20000000000 */
[----:B--2---:R-:W-:Y:S02]  /*c840*/  @!P1 FMUL R4, R4, 4096 ;  /* 0x4580000004049820 */ /* 0x004fe40000400000 */
[-C--:B------:R-:W-:Y:S01]  /*c850*/  FFMA R12, R24, R7.reuse, R12 ;  /* 0x00000007180c7223 */ /* 0x080fe2000000000c */
[----:B------:R-:W-:Y:S01]  /*c860*/  FFMA R25, R26, R7, R29 ;  /* 0x000000071a197223 */ /* 0x000fe2000000001d */
[----:B------:R-:W-:Y:S01]  /*c870*/  FSETP.GEU.AND P0, PT, |R27|, 1.175494350822287508e-38, PT ;  /* 0x008000001b00780b */ /* 0x000fe20003f0e200 */
[----:B------:R-:W-:-:S04]  /*c880*/  FMUL R5, R4, R4 ;  /* 0x0000000404057220 */ /* 0x000fc80000400000 */
[----:B------:R-:W-:Y:S01]  /*c890*/  FMUL R26, R4, R5 ;  /* 0x00000005041a7220 */ /* 0x000fe20000400000 */
[C---:B0-----:R-:W-:Y:S01]  /*c8a0*/  FADD R22, -R17.reuse, R9 ;  /* 0x0000000911167221 */ /* 0x041fe20000000100 */
[----:B------:R-:W-:Y:S01]  /*c8b0*/  FADD R24, -R16, R8 ;  /* 0x0000000810187221 */ /* 0x000fe20000000100 */
[----:B------:R-:W0:Y:S01]  /*c8c0*/  LDS.128 R4, [UR4+0x770] ;  /* 0x00077004ff047984 */ /* 0x000e220008000c00 */
[----:B------:R-:W-:Y:S01]  /*c8d0*/  FFMA R28, R14, R26, R25 ;  /* 0x0000001a0e1c7223 */ /* 0x000fe20000000019 */
[----:B------:R-:W-:Y:S01]  /*c8e0*/  FMUL R9, R22, R22 ;  /* 0x0000001616097220 */ /* 0x000fe20000400000 */
[----:B------:R-:W-:Y:S02]  /*c8f0*/  FADD R14, -R17, R11 ;  /* 0x0000000b110e7221 */ /* 0x000fe40000000100 */
[----:B------:R-:W-:Y:S01]  /*c900*/  @!P0 FMUL R27, R27, 16777216 ;  /* 0x4b8000001b1b8820 */ /* 0x000fe20000400000 */
[----:B------:R-:W-:Y:S01]  /*c910*/  FADD R25, -R16, R10 ;  /* 0x0000000a10197221 */ /* 0x000fe20000000100 */
[----:B------:R-:W-:Y:S01]  /*c920*/  FFMA R9, R24, R24, R9 ;  /* 0x0000001818097223 */ /* 0x000fe20000000009 */
[----:B------:R-:W-:Y:S01]  /*c930*/  FMUL R10, R14, R14 ;  /* 0x0000000e0e0a7220 */ /* 0x000fe20000400000 */
[----:B------:R-:W1:Y:S01]  /*c940*/  MUFU.RSQ R8, R27 ;  /* 0x0000001b00087308 */ /* 0x000e620000001400 */
[----:B------:R-:W-:Y:S01]  /*c950*/  FFMA R26, R13, R26, R12 ;  /* 0x0000001a0d1a7223 */ /* 0x000fe2000000000c */
[----:B------:R-:W-:Y:S01]  /*c960*/  FADD R9, R9, 9.9999997473787516356e-06 ;  /* 0x3727c5ac09097421 */ /* 0x000fe20000000000 */
[----:B------:R-:W-:-:S04]  /*c970*/  FFMA R10, R25, R25, R10 ;  /* 0x00000019190a7223 */ /* 0x000fc8000000000a */
[----:B------:R-:W-:Y:S01]  /*c980*/  FSETP.GEU.AND P1, PT, |R9|, 1.175494350822287508e-38, PT ;  /* 0x008000000900780b */ /* 0x000fe20003f2e200 */
[----:B------:R-:W-:Y:S01]  /*c990*/  FADD R29, R10, 9.9999997473787516356e-06 ;  /* 0x3727c5ac0a1d7421 */ /* 0x000fe20000000000 */
[----:B-1----:R-:W-:-:S04]  /*c9a0*/  @!P0 FMUL R8, R8, 4096 ;  /* 0x4580000008088820 */ /* 0x002fc80000400000 */
[----:B------:R-:W-:-:S07]  /*c9b0*/  FSETP.GEU.AND P0, PT, |R29|, 1.175494350822287508e-38, PT ;  /* 0x008000001d00780b */ /* 0x000fce0003f0e200 */
[----:B------:R-:W-:Y:S01]  /*c9c0*/  @!P1 FMUL R9, R9, 16777216 ;  /* 0x4b80000009099820 */ /* 0x000fe20000400000 */
[----:B------:R-:W-:-:S04]  /*c9d0*/  FMUL R11, R8, R8 ;  /* 0x00000008080b7220 */ /* 0x000fc80000400000 */
[----:B------:R-:W-:Y:S01]  /*c9e0*/  FMUL R11, R8, R11 ;  /* 0x0000000b080b7220 */ /* 0x000fe20000400000 */
[----:B------:R-:W1:Y:S03]  /*c9f0*/  MUFU.RSQ R9, R9 ;  /* 0x0000000900097308 */ /* 0x000e660000001400 */
[-C--:B------:R-:W-:Y:S01]  /*ca00*/  FFMA R23, R23, R11.reuse, R28 ;  /* 0x0000000b17177223 */ /* 0x080fe2000000001c */
[----:B------:R-:W-:Y:S01]  /*ca10*/  FFMA R15, R15, R11, R26 ;  /* 0x0000000b0f0f7223 */ /* 0x000fe2000000001a */
[----:B------:R-:W-:Y:S01]  /*ca20*/  @!P0 FMUL R29, R29, 16777216 ;  /* 0x4b8000001d1d8820 */ /* 0x000fe20000400000 */
[----:B0-----:R-:W-:Y:S01]  /*ca30*/  FADD R12, -R17, R5 ;  /* 0x00000005110c7221 */ /* 0x001fe20000000100 */
[----:B------:R-:W-:-:S03]  /*ca40*/  FADD R13, -R16, R4 ;  /* 0x00000004100d7221 */ /* 0x000fc60000000100 */
[----:B------:R-:W-:-:S04]  /*ca50*/  FMUL R4, R12, R12 ;  /* 0x0000000c0c047220 */ /* 0x000fc80000400000 */
[----:B------:R-:W-:Y:S01]  /*ca60*/  FFMA R4, R13, R13, R4 ;  /* 0x0000000d0d047223 */ /* 0x000fe20000000004 */
[----:B-1----:R-:W-:-:S03]  /*ca70*/  @!P1 FMUL R9, R9, 4096 ;  /* 0x4580000009099820 */ /* 0x002fc60000400000 */
[----:B------:R-:W-:Y:S02]  /*ca80*/  FADD R27, R4, 9.9999997473787516356e-06 ;  /* 0x3727c5ac041b7421 */ /* 0x000fe40000000000 */
[----:B------:R-:W0:Y:S01]  /*ca90*/  MUFU.RSQ R4, R29 ;  /* 0x0000001d00047308 */ /* 0x000e220000001400 */
[----:B------:R-:W-:Y:S02]  /*caa0*/  FMUL R8, R9, R9 ;  /* 0x0000000909087220 */ /* 0x000fe40000400000 */
[----:B------:R-:W-:Y:S02]  /*cab0*/  FSETP.GEU.AND P1, PT, |R27|, 1.175494350822287508e-38, PT ;  /* 0x008000001b00780b */ /* 0x000fe40003f2e200 */
[----:B------:R-:W-:Y:S02]  /*cac0*/  FMUL R5, R9, R8 ;  /* 0x0000000809057220 */ /* 0x000fe40000400000 */
[----:B------:R-:W1:Y:S02]  /*cad0*/  LDS.128 R8, [UR4+0x780] ;  /* 0x00078004ff087984 */ /* 0x000e640008000c00 */
[-C--:B------:R-:W-:Y:S01]  /*cae0*/  FFMA R24, R24, R5.reuse, R23 ;  /* 0x0000000518187223 */ /* 0x080fe20000000017 */
[----:B------:R-:W-:Y:S01]  /*caf0*/  FFMA R15, R22, R5, R15 ;  /* 0x00000005160f7223 */ /* 0x000fe2000000000f */
[----:B------:R-:W-:Y:S01]  /*cb00*/  FADD R22, -R17, R7 ;  /* 0x0000000711167221 */ /* 0x000fe20000000100 */
[----:B------:R-:W-:-:S04]  /*cb10*/  FADD R23, -R16, R6 ;  /* 0x0000000610177221 */ /* 0x000fc80000000100 */
[----:B------:R-:W-:Y:S01]  /*cb20*/  @!P1 FMUL R27, R27, 16777216 ;  /* 0x4b8000001b1b9820 */ /* 0x000fe20000400000 */
[----:B0-----:R-:W-:-:S03]  /*cb30*/  @!P0 FMUL R4, R4, 4096 ;  /* 0x4580000004048820 */ /* 0x001fc60000400000 */
[----:B------:R0:W2:Y:S01]  /*cb40*/  MUFU.RSQ R26, R27 ;  /* 0x0000001b001a7308 */ /* 0x0000a20000001400 */
[----:B------:R-:W-:-:S04]  /*cb50*/  FMUL R5, R4, R4 ;  /* 0x0000000404057220 */ /* 0x000fc80000400000 */
[----:B------:R-:W-:-:S04]  /*cb60*/  FMUL R5, R4, R5 ;  /* 0x0000000504057220 */ /* 0x000fc80000400000 */
[-C--:B------:R-:W-:Y:S01]  /*cb70*/  FFMA R24, R25, R5.reuse, R24 ;  /* 0x0000000519187223 */ /* 0x080fe20000000018 */
[----:B------:R-:W-:Y:S01]  /*cb80*/  FFMA R25, R14, R5, R15 ;  /* 0x000000050e197223 */ /* 0x000fe2000000000f */
[----:B------:R-:W-:Y:S01]  /*cb90*/  FMUL R14, R22, R22 ;  /* 0x00000016160e7220 */ /* 0x000fe20000400000 */
[----:B------:R-:W3:Y:S03]  /*cba0*/  LDS.128 R4, [UR4+0x790] ;  /* 0x00079004ff047984 */ /* 0x000ee60008000c00 */
[----:B0-----:R-:W-:Y:S01]  /*cbb0*/  FFMA R27, R23, R23, R14 ;  /* 0x00000017171b7223 */ /* 0x001fe2000000000e */
[----:B--2---:R-:W-:-:S04]  /*cbc0*/  @!P1 FMUL R26, R26, 4096 ;  /* 0x458000001a1a9820 */ /* 0x004fc80000400000 */
[----:B------:R-:W-:-:S04]  /*cbd0*/  FMUL R15, R26, R26 ;  /* 0x0000001a1a0f7220 */ /* 0x000fc80000400000 */
[----:B------:R-:W-:Y:S01]  /*cbe0*/  FMUL R26, R26, R15 ;  /* 0x0000000f1a1a7220 */ /* 0x000fe20000400000 */
[----:B-1----:R-:W-:Y:S01]  /*cbf0*/  FADD R14, -R17, R9 ;  /* 0x00000009110e7221 */ /* 0x002fe20000000100 */
[----:B------:R-:W-:Y:S01]  /*cc00*/  FADD R9, R27, 9.9999997473787516356e-06 ;  /* 0x3727c5ac1b097421 */ /* 0x000fe20000000000 */
[----:B------:R-:W-:Y:S01]  /*cc10*/  FADD R15, -R16, R8 ;  /* 0x00000008100f7221 */ /* 0x000fe20000000100 */
[----:B------:R-:W-:Y:S01]  /*cc20*/  FFMA R28, R13, R26, R24 ;  /* 0x0000001a0d1c7223 */ /* 0x000fe20000000018 */
[----:B------:R-:W-:Y:S01]  /*cc30*/  FMUL R8, R14, R14 ;  /* 0x0000000e0e087220 */ /* 0x000fe20000400000 */
[----:B------:R-:W-:Y:S01]  /*cc40*/  FADD R13, -R17, R11 ;  /* 0x0000000b110d7221 */ /* 0x000fe20000000100 */
[----:B------:R-:W-:Y:S01]  /*cc50*/  FSETP.GEU.AND P0, PT, |R9|, 1.175494350822287508e-38, PT ;  /* 0x008000000900780b */ /* 0x000fe20003f0e200 */
[----:B------:R-:W-:Y:S01]  /*cc60*/  FFMA R11, R12, R26, R25 ;  /* 0x0000001a0c0b7223 */ /* 0x000fe20000000019 */
[----:B------:R-:W-:Y:S01]  /*cc70*/  FFMA R8, R15, R15, R8 ;  /* 0x0000000f0f087223 */ /* 0x000fe20000000008 */
[----:B------:R-:W-:Y:S01]  /*cc80*/  FADD R25, -R16, R10 ;  /* 0x0000000a10197221 */ /* 0x000fe20000000100 */
[----:B------:R-:W-:-:S02]  /*cc90*/  FMUL R10, R13, R13 ;  /* 0x0000000d0d0a7220 */ /* 0x000fc40000400000 */
[----:B------:R-:W-:Y:S02]  /*cca0*/  FADD R8, R8, 9.9999997473787516356e-06 ;  /* 0x3727c5ac08087421 */ /* 0x000fe40000000000 */
[----:B------:R-:W-:-:S03]  /*ccb0*/  FFMA R10, R25, R25, R10 ;  /* 0x00000019190a7223 */ /* 0x000fc6000000000a */
[----:B------:R-:W-:Y:S01]  /*ccc0*/  FSETP.GEU.AND P1, PT, |R8|, 1.175494350822287508e-38, PT ;  /* 0x008000000800780b */ /* 0x000fe20003f2e200 */
[----:B------:R-:W-:Y:S01]  /*ccd0*/  FADD R26, R10, 9.9999997473787516356e-06 ;  /* 0x3727c5ac0a1a7421 */ /* 0x000fe20000000000 */
[----:B------:R-:W-:-:S06]  /*cce0*/  @!P0 FMUL R9, R9, 16777216 ;  /* 0x4b80000009098820 */ /* 0x000fcc0000400000 */
[----:B------:R-:W0:Y:S01]  /*ccf0*/  MUFU.RSQ R9, R9 ;  /* 0x0000000900097308 */ /* 0x000e220000001400 */
[----:B---3--:R-:W-:Y:S01]  /*cd00*/  FADD R12, -R17, R5 ;  /* 0x00000005110c7221 */ /* 0x008fe20000000100 */
[----:B------:R-:W-:-:S03]  /*cd10*/  FADD R24, -R16, R4 ;  /* 0x0000000410187221 */ /* 0x000fc60000000100 */
[----:B------:R-:W-:Y:S01]  /*cd20*/  @!P1 FMUL R8, R8, 16777216 ;  /* 0x4b80000008089820 */ /* 0x000fe20000400000 */
[----:B------:R-:W-:-:S03]  /*cd30*/  FMUL R27, R12, R12 ;  /* 0x0000000c0c1b7220 */ /* 0x000fc60000400000 */
[----:B------:R-:W1:Y:S01]  /*cd40*/  MUFU.RSQ R5, R8 ;  /* 0x0000000800057308 */ /* 0x000e620000001400 */
[----:B------:R-:W-:Y:S01]  /*cd50*/  FFMA R27, R24, R24, R27 ;  /* 0x00000018181b7223 */ /* 0x000fe2000000001b */
[----:B0-----:R-:W-:Y:S01]  /*cd60*/  @!P0 FMUL R9, R9, 4096 ;  /* 0x4580000009098820 */ /* 0x001fe20000400000 */
[----:B------:R-:W-:-:S03]  /*cd70*/  FSETP.GEU.AND P0, PT, |R26|, 1.175494350822287508e-38, PT ;  /* 0x008000001a00780b */ /* 0x000fc60003f0e200 */
[----:B------:R-:W-:-:S04]  /*cd80*/  FMUL R4, R9, R9 ;  /* 0x0000000909047220 */ /* 0x000fc80000400000 */
[----:B------:R-:W-:Y:S01]  /*cd90*/  FMUL R9, R9, R4 ;  /* 0x0000000409097220 */ /* 0x000fe20000400000 */
[----:B------:R-:W-:Y:S01]  /*cda0*/  FADD R4, R27, 9.9999997473787516356e-06 ;  /* 0x3727c5ac1b047421 */ /* 0x000fe20000000000 */
[----:B-1----:R-:W-:Y:S02]  /*cdb0*/  @!P1 FMUL R5, R5, 4096 ;  /* 0x4580000005059820 */ /* 0x002fe40000400000 */
[-C--:B------:R-:W-:Y:S01]  /*cdc0*/  FFMA R28, R23, R9.reuse, R28 ;  /* 0x00000009171c7223 */ /* 0x080fe2000000001c */
[----:B------:R-:W-:Y:S01]  /*cdd0*/  FFMA R23, R22, R9, R11 ;  /* 0x0000000916177223 */ /* 0x000fe2000000000b */
[----:B------:R-:W-:Y:S01]  /*cde0*/  FSETP.GEU.AND P1, PT, |R4|, 1.175494350822287508e-38, PT ;  /* 0x008000000400780b */ /* 0x000fe20003f2e200 */
[----:B------:R-:W-:Y:S01]  /*cdf0*/  FMUL R8, R5, R5 ;  /* 0x0000000505087220 */ /* 0x000fe20000400000 */
[----:B------:R-:W-:-:S03]  /*ce00*/  @!P0 FMUL R26, R26, 16777216 ;  /* 0x4b8000001a1a8820 */ /* 0x000fc60000400000 */
[----:B------:R-:W-:Y:S02]  /*ce10*/  FMUL R22, R5, R8 ;  /* 0x0000000805167220 */ /* 0x000fe40000400000 */
[----:B------:R-:W0:Y:S01]  /*ce20*/  LDS.128 R8, [UR4+0x7a0] ;  /* 0x0007a004ff087984 */ /* 0x000e220008000c00 */
[----:B------:R-:W1:Y:S01]  /*ce30*/  MUFU.RSQ R5, R26 ;  /* 0x0000001a00057308 */ /* 0x000e620000001400 */
[-C--:B------:R-:W-:Y:S01]  /*ce40*/  FFMA R15, R15, R22.reuse, R28 ;  /* 0x000000160f0f7223 */ /* 0x080fe2000000001c */
[----:B------:R-:W-:Y:S01]  /*ce50*/  FFMA R28, R14, R22, R23 ;  /* 0x000000160e1c7223 */ /* 0x000fe20000000017 */
[----:B------:R-:W-:Y:S02]  /*ce60*/  FADD R22, -R16, R6 ;  /* 0x0000000610167221 */ /* 0x000fe40000000100 */
[----:B------:R-:W-:-:S04]  /*ce70*/  @!P1 FMUL R4, R4, 16777216 ;  /* 0x4b80000004049820 */ /* 0x000fc80000400000 */
[----:B------:R-:W2:Y:S01]  /*ce80*/  MUFU.RSQ R27, R4 ;  /* 0x00000004001b7308 */ /* 0x000ea20000001400 */
[----:B-1----:R-:W-:-:S04]  /*ce90*/  @!P0 FMUL R5, R5, 4096 ;  /* 0x4580000005058820 */ /* 0x002fc80000400000 */
[----:B------:R-:W-:-:S04]  /*cea0*/  FMUL R14, R5, R5 ;  /* 0x00000005050e7220 */ /* 0x000fc80000400000 */
[----:B------:R-:W-:Y:S01]  /*ceb0*/  FMUL R5, R5, R14 ;  /* 0x0000000e05057220 */ /* 0x000fe20000400000 */
[----:B------:R-:W-:Y:S01]  /*cec0*/  FADD R14, -R17, R7 ;  /* 0x00000007110e7221 */ /* 0x000fe20000000100 */
[----:B--2---:R-:W-:Y:S02]  /*ced0*/  @!P1 FMUL R27, R27, 4096 ;  /* 0x458000001b1b9820 */ /* 0x004fe40000400000 */
[----:B------:R-:W-:Y:S01]  /*cee0*/  FFMA R23, R25, R5, R15 ;  /* 0x0000000519177223 */ /* 0x000fe2000000000f */
[----:B------:R-:W-:Y:S01]  /*cef0*/  FMUL R7, R14, R14 ;  /* 0x0000000e0e077220 */ /* 0x000fe20000400000 */
[----:B------:R-:W-:Y:S01]  /*cf00*/  FMUL R4, R27, R27 ;  /* 0x0000001b1b047220 */ /* 0x000fe20000400000 */
[----:B------:R-:W-:Y:S02]  /*cf10*/  FFMA R25, R13, R5, R28 ;  /* 0x000000050d197223 */ /* 0x000fe4000000001c */
[----:B------:R-:W-:Y:S01]  /*cf20*/  FFMA R28, R22, R22, R7 ;  /* 0x00000016161c7223 */ /* 0x000fe20000000007 */
[----:B------:R-:W-:-:S02]  /*cf30*/  FMUL R27, R27, R4 ;  /* 0x000000041b1b7220 */ /* 0x000fc40000400000 */
[----:B------:R-:W1:Y:S01]  /*cf40*/  LDS.128 R4, [UR4+0x7b0] ;  /* 0x0007b004ff047984 */ /* 0x000e620008000c00 */
[----:B------:R-:W-:Y:S01]  /*cf50*/  FADD R28, R28, 9.9999997473787516356e-06 ;  /* 0x3727c5ac1c1c7421 */ /* 0x000fe20000000000 */
[C---:B0-----:R-:W-:Y:S01]  /*cf60*/  FADD R13, -R17.reuse, R9 ;  /* 0x00000009110d7221 */ /* 0x041fe20000000100 */
[----:B------:R-:W-:Y:S01]  /*cf70*/  FADD R15, -R16, R8 ;  /* 0x00000008100f7221 */ /* 0x000fe20000000100 */
[----:B------:R-:W-:Y:S01]  /*cf80*/  FFMA R29, R24, R27, R23 ;  /* 0x0000001b181d7223 */ /* 0x000fe20000000017 */
[----:B------:R-:W-:Y:S01]  /*cf90*/  FADD R23, -R17, R11 ;  /* 0x0000000b11177221 */ /* 0x000fe20000000100 */
[----:B------:R-:W-:Y:S01]  /*cfa0*/  FMUL R8, R13, R13 ;  /* 0x0000000d0d087220 */ /* 0x000fe20000400000 */
[----:B------:R-:W-:Y:S01]  /*cfb0*/  FSETP.GEU.AND P0, PT, |R28|, 1.175494350822287508e-38, PT ;  /* 0x008000001c00780b */ /* 0x000fe20003f0e200 */
[----:B------:R-:W-:Y:S01]  /*cfc0*/  FADD R24, -R16, R10 ;  /* 0x0000000a10187221 */ /* 0x000fe20000000100 */
[----:B------:R-:W-:Y:S01]  /*cfd0*/  FMUL R11, R23, R23 ;  /* 0x00000017170b7220 */ /* 0x000fe20000400000 */
[----:B------:R-:W-:Y:S01]  /*cfe0*/  FFMA R8, R15, R15, R8 ;  /* 0x0000000f0f087223 */ /* 0x000fe20000000008 */
[----:B------:R-:W-:-:S02]  /*cff0*/  FFMA R25, R12, R27, R25 ;  /* 0x0000001b0c197223 */ /* 0x000fc40000000019 */
[----:B------:R-:W-:Y:S01]  /*d000*/  FFMA R11, R24, R24, R11 ;  /* 0x00000018180b7223 */ /* 0x000fe2000000000b */
[----:B------:R-:W-:-:S03]  /*d010*/  FADD R9, R8, 9.9999997473787516356e-06 ;  /* 0x3727c5ac08097421 */ /* 0x000fc60000000000 */
[----:B------:R-:W-:Y:S02]  /*d020*/  FADD R26, R11, 9.9999997473787516356e-06 ;  /* 0x3727c5ac0b1a7421 */ /* 0x000fe40000000000 */
[----:B------:R-:W-:Y:S01]  /*d030*/  FSETP.GEU.AND P1, PT, |R9|, 1.175494350822287508e-38, PT ;  /* 0x008000000900780b */ /* 0x000fe20003f2e200 */
[----:B------:R-:W-:-:S04]  /*d040*/  @!P0 FMUL R28, R28, 16777216 ;  /* 0x4b8000001c1c8820 */ /* 0x000fc80000400000 */
[----:B------:R-:W0:Y:S08]  /*d050*/  MUFU.RSQ R8, R28 ;  /* 0x0000001c00087308 */ /* 0x000e300000001400 */
[----:B------:R-:W-:-:S06]  /*d060*/  @!P1 FMUL R9, R9, 16777216 ;  /* 0x4b80000009099820 */ /* 0x000fcc0000400000 */
[----:B------:R-:W2:Y:S01]  /*d070*/  MUFU.RSQ R9, R9 ;  /* 0x0000000900097308 */ /* 0x000ea20000001400 */
[----:B-1----:R-:W-:Y:S01]  /*d080*/  FADD R12, -R17, R5 ;  /* 0x00000005110c7221 */ /* 0x002fe20000000100 */
[----:B0-----:R-:W-:Y:S01]  /*d090*/  @!P0 FMUL R8, R8, 4096 ;  /* 0x4580000008088820 */ /* 0x001fe20000400000 */
[----:B------:R-:W-:Y:S01]  /*d0a0*/  FADD R4, -R16, R4 ;  /* 0x0000000410047221 */ /* 0x000fe20000000100 */
[----:B------:R-:W-:Y:S01]  /*d0b0*/  FSETP.GEU.AND P0, PT, |R26|, 1.175494350822287508e-38, PT ;  /* 0x008000001a00780b */ /* 0x000fe20003f0e200 */
[----:B------:R-:W-:Y:S01]  /*d0c0*/  FMUL R11, R12, R12 ;  /* 0x0000000c0c0b7220 */ /* 0x000fe20000400000 */
[----:B------:R-:W-:-:S03]  /*d0d0*/  FMUL R5, R8, R8 ;  /* 0x0000000808057220 */ /* 0x000fc60000400000 */
[----:B------:R-:W-:Y:S01]  /*d0e0*/  FFMA R11, R4, R4, R11 ;  /* 0x00000004040b7223 */ /* 0x000fe2000000000b */
[----:B------:R-:W-:-:S03]  /*d0f0*/  FMUL R8, R8, R5 ;  /* 0x0000000508087220 */ /* 0x000fc60000400000 */
[----:B------:R-:W-:Y:S01]  /*d100*/  FADD R5, R11, 9.9999997473787516356e-06 ;  /* 0x3727c5ac0b057421 */ /* 0x000fe20000000000 */
[-C--:B------:R-:W-:Y:S01]  /*d110*/  FFMA R22, R22, R8.reuse, R29 ;  /* 0x0000000816167223 */ /* 0x080fe2000000001d */
[----:B------:R-:W-:Y:S01]  /*d120*/  FFMA R14, R14, R8, R25 ;  /* 0x000000080e0e7223 */ /* 0x000fe20000000019 */
[----:B--2---:R-:W-:Y:S01]  /*d130*/  @!P1 FMUL R9, R9, 4096 ;  /* 0x4580000009099820 */ /* 0x004fe20000400000 */
[----:B------:R-:W-:Y:S01]  /*d140*/  @!P0 FMUL R26, R26, 16777216 ;  /* 0x4b8000001a1a8820 */ /* 0x000fe20000400000 */
[----:B------:R-:W-:Y:S02]  /*d150*/  FSETP.GEU.AND P1, PT, |R5|, 1.175494350822287508e-38, PT ;  /* 0x008000000500780b */ /* 0x000fe40003f2e200 */
[C---:B------:R-:W-:Y:S01]  /*d160*/  FMUL R10, R9.reuse, R9 ;  /* 0x00000009090a7220 */ /* 0x040fe20000400000 */
[----:B------:R-:W0:Y:S03]  /*d170*/  MUFU.RSQ R27, R26 ;  /* 0x0000001a001b7308 */ /* 0x000e260000001400 */
[----:B------:R-:W-:-:S02]  /*d180*/  FMUL R28, R9, R10 ;  /* 0x0000000a091c7220 */ /* 0x000fc40000400000 */
[----:B------:R-:W1:Y:S02]  /*d190*/  LDS.128 R8, [UR4+0x7c0] ;  /* 0x0007c004ff087984 */ /* 0x000e640008000c00 */
[-C--:B------:R-:W-:Y:S01]  /*d1a0*/  FFMA R15, R15, R28.reuse, R22 ;  /* 0x0000001c0f0f7223 */ /* 0x080fe20000000016 */
[----:B------:R-:W-:Y:S01]  /*d1b0*/  FFMA R14, R13, R28, R14 ;  /* 0x0000001c0d0e7223 */ /* 0x000fe2000000000e */
[----:B------:R-:W-:Y:S01]  /*d1c0*/  FADD R13, -R17, R7 ;  /* 0x00000007110d7221 */ /* 0x000fe20000000100 */
[----:B------:R-:W-:-:S04]  /*d1d0*/  @!P1 FMUL R5, R5, 16777216 ;  /* 0x4b80000005059820 */ /* 0x000fc80000400000 */
[----:B------:R-:W2:Y:S01]  /*d1e0*/  MUFU.RSQ R25, R5 ;  /* 0x0000000500197308 */ /* 0x000ea20000001400 */
[----:B0-----:R-:W-:-:S04]  /*d1f0*/  @!P0 FMUL R27, R27, 4096 ;  /* 0x458000001b1b8820 */ /* 0x001fc80000400000 */
[----:B------:R-:W-:-:S04]  /*d200*/  FMUL R22, R27, R27 ;  /* 0x0000001b1b167220 */ /* 0x000fc80000400000 */
[----:B------:R-:W-:-:S04]  /*d210*/  FMUL R22, R27, R22 ;  /* 0x000000161b167220 */ /* 0x000fc80000400000 */
[-C--:B------:R-:W-:Y:S01]  /*d220*/  FFMA R7, R24, R22.reuse, R15 ;  /* 0x0000001618077223 */ /* 0x080fe2000000000f */
[----:B------:R-:W-:Y:S01]  /*d230*/  FADD R15, -R16, R6 ;  /* 0x00000006100f7221 */ /* 0x000fe20000000100 */
[----:B--2---:R-:W-:Y:S01]  /*d240*/  @!P1 FMUL R25, R25, 4096 ;  /* 0x4580000019199820 */ /* 0x004fe20000400000 */
[----:B------:R-:W-:Y:S01]  /*d250*/  FMUL R6, R13, R13 ;  /* 0x0000000d0d067220 */ /* 0x000fe20000400000 */
[----:B------:R-:W-:Y:S02]  /*d260*/  FFMA R27, R23, R22, R14 ;  /* 0x00000016171b7223 */ /* 0x000fe4000000000e */
[----:B------:R-:W-:Y:S01]  /*d270*/  FMUL R28, R25, R25 ;  /* 0x00000019191c7220 */ /* 0x000fe20000400000 */
[----:B------:R-:W-:-:S03]  /*d280*/  FFMA R26, R15, R15, R6 ;  /* 0x0000000f0f1a7223 */ /* 0x000fc60000000006 */
[----:B------:R-:W-:Y:S01]  /*d290*/  FMUL R25, R25, R28 ;  /* 0x0000001c19197220 */ /* 0x000fe20000400000 */
[----:B------:R-:W-:-:S03]  /*d2a0*/  FADD R26, R26, 9.9999997473787516356e-06 ;  /* 0x3727c5ac1a1a7421 */ /* 0x000fc60000000000 */
[-C--:B------:R-:W-:Y:S01]  /*d2b0*/  FFMA R24, R4, R25.reuse, R7 ;  /* 0x0000001904187223 */ /* 0x080fe20000000007 */
[----:B------:R-:W-:Y:S01]  /*d2c0*/  FFMA R12, R12, R25, R27 ;  /* 0x000000190c0c7223 */ /* 0x000fe2000000001b */
[----:B------:R-:W0:Y:S01]  /*d2d0*/  LDS.128 R4, [UR4+0x7d0] ;  /* 0x0007d004ff047984 */ /* 0x000e220008000c00 */
[C---:B-1----:R-:W-:Y:S01]  /*d2e0*/  FADD R14, -R17.reuse, R9 ;  /* 0x00000009110e7221 */ /* 0x042fe20000000100 */
[----:B------:R-:W-:Y:S01]  /*d2f0*/  FADD R22, -R17, R11 ;  /* 0x0000000b11167221 */ /* 0x000fe20000000100 */
[C---:B------:R-:W-:Y:S01]  /*d300*/  FADD R8, -R16.reuse, R8 ;  /* 0x0000000810087221 */ /* 0x040fe20000000100 */
[----:B------:R-:W-:Y:S01]  /*d310*/  FADD R23, -R16, R10 ;  /* 0x0000000a10177221 */ /* 0x000fe20000000100 */
[----:B------:R-:W-:Y:S01]  /*d320*/  FMUL R9, R14, R14 ;  /* 0x0000000e0e097220 */ /* 0x000fe20000400000 */
[----:B------:R-:W-:Y:S01]  /*d330*/  FSETP.GEU.AND P0, PT, |R26|, 1.175494350822287508e-38, PT ;  /* 0x008000001a00780b */ /* 0x000fe20003f0e200 */
[----:B------:R-:W-:Y:S02]  /*d340*/  FMUL R10, R22, R22 ;  /* 0x00000016160a7220 */ /* 0x000fe40000400000 */
[----:B------:R-:W-:-:S02]  /*d350*/  FFMA R9, R8, R8, R9 ;  /* 0x0000000808097223 */ /* 0x000fc40000000009 */
[----:B------:R-:W-:Y:S02]  /*d360*/  FFMA R10, R23, R23, R10 ;  /* 0x00000017170a7223 */ /* 0x000fe4000000000a */
[----:B------:R-:W-:Y:S02]  /*d370*/  FADD R28, R9, 9.9999997473787516356e-06 ;  /* 0x3727c5ac091c7421 */ /* 0x000fe40000000000 */
[----:B------:R-:W-:-:S03]  /*d380*/  FADD R9, R10, 9.9999997473787516356e-06 ;  /* 0x3727c5ac0a097421 */ /* 0x000fc60000000000 */
[----:B------:R-:W-:Y:S01]  /*d390*/  FSETP.GEU.AND P1, PT, |R28|, 1.175494350822287508e-38, PT ;  /* 0x008000001c00780b */ /* 0x000fe20003f2e200 */
[----:B------:R-:W-:Y:S01]  /*d3a0*/  @!P0 FMUL R26, R26, 16777216 ;  /* 0x4b8000001a1a8820 */ /* 0x000fe20000400000 */
[----:B------:R-:W-:-:S03]  /*d3b0*/  FSETP.GEU.AND P2, PT, |R9|, 1.175494350822287508e-38, PT ;  /* 0x008000000900780b */ /* 0x000fc60003f4e200 */
[----:B------:R-:W1:Y:S08]  /*d3c0*/  MUFU.RSQ R10, R26 ;  /* 0x0000001a000a7308 */ /* 0x000e700000001400 */
[----:B------:R-:W-:Y:S02]  /*d3d0*/  @!P1 FMUL R28, R28, 16777216 ;  /* 0x4b8000001c1c9820 */ /* 0x000fe40000400000 */
[----:B------:R-:W-:-:S02]  /*d3e0*/  @!P2 FMUL R9, R9, 16777216 ;  /* 0x4b8000000909a820 */ /* 0x000fc40000400000 */
[----:B------:R-:W2:Y:S01]  /*d3f0*/  MUFU.RSQ R11, R28 ;  /* 0x0000001c000b7308 */ /* 0x000ea20000001400 */
[----:B0-----:R-:W-:Y:S01]  /*d400*/  FADD R5, -R17, R5 ;  /* 0x0000000511057221 */ /* 0x001fe20000000100 */
[----:B-1----:R-:W-:Y:S01]  /*d410*/  @!P0 FMUL R10, R10, 4096 ;  /* 0x458000000a0a8820 */ /* 0x002fe20000400000 */
[----:B------:R-:W-:-:S05]  /*d420*/  FADD R4, -R16, R4 ;  /* 0x0000000410047221 */ /* 0x000fca0000000100 */
[----:B------:R-:W0:Y:S01]  /*d430*/  MUFU.RSQ R9, R9 ;  /* 0x0000000900097308 */ /* 0x000e220000001400 */
[----:B------:R-:W-:Y:S01]  /*d440*/  FMUL R27, R5, R5 ;  /* 0x00000005051b7220 */ /* 0x000fe20000400000 */
[----:B------:R-:W-:Y:S01]  /*d450*/  FMUL R25, R10, R10 ;  /* 0x0000000a0a197220 */ /* 0x000fe20000400000 */
[----:B------:R-:W-:Y:S01]  /*d460*/  FADD R7, -R17, R7 ;  /* 0x0000000711077221 */ /* 0x000fe20000000100 */
[----:B------:R-:W-:Y:S01]  /*d470*/  FADD R6, -R16, R6 ;  /* 0x0000000610067221 */ /* 0x000fe20000000100 */
[----:B------:R-:W-:Y:S01]  /*d480*/  FFMA R27, R4, R4, R27 ;  /* 0x00000004041b7223 */ /* 0x000fe2000000001b */
[----:B------:R-:W-:-:S03]  /*d490*/  FMUL R10, R10, R25 ;  /* 0x000000190a0a7220 */ /* 0x000fc60000400000 */
[----:B------:R-:W-:Y:S01]  /*d4a0*/  FADD R25, R27, 9.9999997473787516356e-06 ;  /* 0x3727c5ac1b197421 */ /* 0x000fe20000000000 */
[----:B--2---:R-:W-:Y:S01]  /*d4b0*/  @!P1 FMUL R11, R11, 4096 ;  /* 0x458000000b0b9820 */ /* 0x004fe20000400000 */
[-C--:B------:R-:W-:Y:S01]  /*d4c0*/  FFMA R27, R15, R10.reuse, R24 ;  /* 0x0000000a0f1b7223 */ /* 0x080fe20000000018 */
[----:B------:R-:W-:Y:S02]  /*d4d0*/  FFMA R13, R13, R10, R12 ;  /* 0x0000000a0d0d7223 */ /* 0x000fe4000000000c */
[----:B------:R-:W-:Y:S01]  /*d4e0*/  FSETP.GEU.AND P0, PT, |R25|, 1.175494350822287508e-38, PT ;  /* 0x008000001900780b */ /* 0x000fe20003f0e200 */
[----:B------:R-:W-:Y:S01]  /*d4f0*/  FMUL R24, R11, R11 ;  /* 0x0000000b0b187220 */ /* 0x000fe20000400000 */
[----:B0-----:R-:W-:-:S03]  /*d500*/  @!P2 FMUL R9, R9, 4096 ;  /* 0x458000000909a820 */ /* 0x001fc60000400000 */
[----:B------:R-:W-:Y:S01]  /*d510*/  FMUL R15, R11, R24 ;  /* 0x000000180b0f7220 */ /* 0x000fe20000400000 */
[----:B------:R-:W-:-:S03]  /*d520*/  FMUL R24, R9, R9 ;  /* 0x0000000909187220 */ /* 0x000fc60000400000 */
[-C--:B------:R-:W-:Y:S01]  /*d530*/  FFMA R12, R8, R15.reuse, R27 ;  /* 0x0000000f080c7223 */ /* 0x080fe2000000001b */
[----:B------:R-:W-:Y:S01]  /*d540*/  FFMA R27, R14, R15, R13 ;  /* 0x0000000f0e1b7223 */ /* 0x000fe2000000000d */
[----:B------:R-:W-:Y:S02]  /*d550*/  FMUL R24, R9, R24 ;  /* 0x0000001809187220 */ /* 0x000fe40000400000 */
[----:B------:R-:W0:Y:S01]  /*d560*/  LDS.128 R8, [UR4+0x7e0] ;  /* 0x0007e004ff087984 */ /* 0x000e220008000c00 */
[----:B------:R-:W-:Y:S01]  /*d570*/  @!P0 FMUL R25, R25, 16777216 ;  /* 0x4b80000019198820 */ /* 0x000fe20000400000 */
[-C--:B------:R-:W-:Y:S01]  /*d580*/  FFMA R23, R23, R24.reuse, R12 ;  /* 0x0000001817177223 */ /* 0x080fe2000000000c */
[----:B------:R-:W-:Y:S01]  /*d590*/  FFMA R22, R22, R24, R27 ;  /* 0x0000001816167223 */ /* 0x000fe2000000001b */
[----:B------:R-:W1:Y:S01]  /*d5a0*/  LDS.128 R12, [UR4+0x7f0] ;  /* 0x0007f004ff0c7984 */ /* 0x000e620008000c00 */
[----:B------:R-:W2:Y:S02]  /*d5b0*/  MUFU.RSQ R26, R25 ;  /* 0x00000019001a7308 */ /* 0x000ea40000001400 */
[----:B--2---:R-:W-:-:S04]  /*d5c0*/  @!P0 FMUL R26, R26, 4096 ;  /* 0x458000001a1a8820 */ /* 0x004fc80000400000 */
[----:B------:R-:W-:-:S04]  /*d5d0*/  FMUL R27, R26, R26 ;  /* 0x0000001a1a1b7220 */ /* 0x000fc80000400000 */
[----:B------:R-:W-:-:S04]  /*d5e0*/  FMUL R27, R26, R27 ;  /* 0x0000001b1a1b7220 */ /* 0x000fc80000400000 */
[-C--:B------:R-:W-:Y:S01]  /*d5f0*/  FFMA R23, R4, R27.reuse, R23 ;  /* 0x0000001b04177223 */ /* 0x080fe20000000017 */
[----:B------:R-:W-:Y:S01]  /*d600*/  FFMA R4, R5, R27, R22 ;  /* 0x0000001b05047223 */ /* 0x000fe20000000016 */
[----:B------:R-:W-:Y:S01]  /*d610*/  FMUL R5, R7, R7 ;  /* 0x0000000707057220 */ /* 0x000fe20000400000 */
[----:B0-----:R-:W-:-:S03]  /*d620*/  FADD R9, -R17, R9 ;  /* 0x0000000911097221 */ /* 0x001fc60000000100 */
[----:B------:R-:W-:Y:S01]  /*d630*/  FFMA R5, R6, R6, R5 ;  /* 0x0000000606057223 */ /* 0x000fe20000000005 */
[----:B------:R-:W-:Y:S01]  /*d640*/  FADD R11, -R17, R11 ;  /* 0x0000000b110b7221 */ /* 0x000fe20000000100 */
[C---:B------:R-:W-:Y:S01]  /*d650*/  FADD R8, -R16.reuse, R8 ;  /* 0x0000000810087221 */ /* 0x040fe20000000100 */
[----:B------:R-:W-:Y:S01]  /*d660*/  FMUL R25, R9, R9 ;  /* 0x0000000909197220 */ /* 0x000fe20000400000 */
[----:B------:R-:W-:Y:S01]  /*d670*/  FADD R24, R5, 9.9999997473787516356e-06 ;  /* 0x3727c5ac05187421 */ /* 0x000fe20000000000 */
[----:B------:R-:W-:Y:S01]  /*d680*/  FADD R10, -R16, R10 ;  /* 0x0000000a100a7221 */ /* 0x000fe20000000100 */
[----:B------:R-:W-:Y:S01]  /*d690*/  FMUL R5, R11, R11 ;  /* 0x0000000b0b057220 */ /* 0x000fe20000400000 */
[C---:B-1----:R-:W-:Y:S01]  /*d6a0*/  FADD R13, -R17.reuse, R13 ;  /* 0x0000000d110d7221 */ /* 0x042fe20000000100 */
[----:B------:R-:W-:Y:S01]  /*d6b0*/  FFMA R25, R8, R8, R25 ;  /* 0x0000000808197223 */ /* 0x000fe20000000019 */
[----:B------:R-:W-:Y:S01]  /*d6c0*/  BAR.SYNC.DEFER_BLOCKING 0x0 ;  /* 0x0000000000007b1d */ /* 0x000fe20000010000 */
[----:B------:R-:W-:Y:S01]  /*d6d0*/  FSETP.GEU.AND P0, PT, |R24|, 1.175494350822287508e-38, PT ;  /* 0x008000001800780b */ /* 0x000fe20003f0e200 */
[----:B------:R-:W-:Y:S01]  /*d6e0*/  FADD R17, -R17, R15 ;  /* 0x0000000f11117221 */ /* 0x000fe20000000100 */
[----:B------:R-:W-:Y:S01]  /*d6f0*/  FFMA R26, R10, R10, R5 ;  /* 0x0000000a0a1a7223 */ /* 0x000fe20000000005 */
[C---:B------:R-:W-:Y:S01]  /*d700*/  FADD R12, -R16.reuse, R12 ;  /* 0x0000000c100c7221 */ /* 0x040fe20000000100 */
[----:B------:R-:W-:Y:S01]  /*d710*/  FADD R5, R25, 9.9999997473787516356e-06 ;  /* 0x3727c5ac19057421 */ /* 0x000fe20000000000 */
[----:B------:R-:W-:Y:S01]  /*d720*/  FMUL R15, R13, R13 ;  /* 0x0000000d0d0f7220 */ /* 0x000fe20000400000 */
[----:B------:R-:W-:Y:S01]  /*d730*/  FADD R14, -R16, R14 ;  /* 0x0000000e100e7221 */ /* 0x000fe20000000100 */
[----:B------:R-:W-:Y:S01]  /*d740*/  FMUL R25, R17, R17 ;  /* 0x0000001111197220 */ /* 0x000fe20000400000 */
[----:B------:R-:W-:Y:S01]  /*d750*/  FADD R26, R26, 9.9999997473787516356e-06 ;  /* 0x3727c5ac1a1a7421 */ /* 0x000fe20000000000 */
[----:B------:R-:W-:Y:S01]  /*d760*/  FFMA R15, R12, R12, R15 ;  /* 0x0000000c0c0f7223 */ /* 0x000fe2000000000f */
[----:B------:R-:W-:Y:S01]  /*d770*/  FSETP.GEU.AND P1, PT, |R5|, 1.175494350822287508e-38, PT ;  /* 0x008000000500780b */ /* 0x000fe20003f2e200 */
[----:B------:R-:W-:-:S02]  /*d780*/  FFMA R22, R14, R14, R25 ;  /* 0x0000000e0e167223 */ /* 0x000fc40000000019 */
[----:B------:R-:W-:Y:S01]  /*d790*/  FADD R16, R15, 9.9999997473787516356e-06 ;  /* 0x3727c5ac0f107421 */ /* 0x000fe20000000000 */
[----:B------:R-:W-:Y:S01]  /*d7a0*/  FSETP.GEU.AND P2, PT, |R26|, 1.175494350822287508e-38, PT ;  /* 0x008000001a00780b */ /* 0x000fe20003f4e200 */
[----:B------:R-:W-:Y:S01]  /*d7b0*/  @!P0 FMUL R24, R24, 16777216 ;  /* 0x4b80000018188820 */ /* 0x000fe20000400000 */
[----:B------:R-:W-:Y:S02]  /*d7c0*/  FADD R15, R22, 9.9999997473787516356e-06 ;  /* 0x3727c5ac160f7421 */ /* 0x000fe40000000000 */
[----:B------:R-:W-:Y:S01]  /*d7d0*/  FSETP.GEU.AND P3, PT, |R16|, 1.175494350822287508e-38, PT ;  /* 0x008000001000780b */ /* 0x000fe20003f6e200 */
[----:B------:R-:W0:Y:S02]  /*d7e0*/  MUFU.RSQ R25, R24 ;  /* 0x0000001800197308 */ /* 0x000e240000001400 */
[----:B------:R-:W-:Y:S02]  /*d7f0*/  FSETP.GEU.AND P4, PT, |R15|, 1.175494350822287508e-38, PT ;  /* 0x008000000f00780b */ /* 0x000fe40003f8e200 */
[----:B------:R-:W-:-:S04]  /*d800*/  @!P1 FMUL R5, R5, 16777216 ;  /* 0x4b80000005059820 */ /* 0x000fc80000400000 */
[----:B------:R-:W-:Y:S02]  /*d810*/  @!P2 FMUL R26, R26, 16777216 ;  /* 0x4b8000001a1aa820 */ /* 0x000fe40000400000 */
[----:B------:R-:W1:Y:S02]  /*d820*/  MUFU.RSQ R5, R5 ;  /* 0x0000000500057308 */ /* 0x000e640000001400 */
[----:B------:R-:W-:-:S03]  /*d830*/  @!P3 FMUL R16, R16, 16777216 ;  /* 0x4b8000001010b820 */ /* 0x000fc60000400000 */
[----:B------:R-:W-:Y:S01]  /*d840*/  @!P4 FMUL R15, R15, 16777216 ;  /* 0x4b8000000f0fc820 */ /* 0x000fe20000400000 */
[----:B0-----:R-:W-:Y:S02]  /*d850*/  @!P0 FMUL R25, R25, 4096 ;  /* 0x4580000019198820 */ /* 0x001fe40000400000 */
[----:B------:R-:W0:Y:S02]  /*d860*/  MUFU.RSQ R22, R26 ;  /* 0x0000001a00167308 */ /* 0x000e240000001400 */
[----:B------:R-:W-:-:S04]  /*d870*/  FMUL R24, R25, R25 ;  /* 0x0000001919187220 */ /* 0x000fc80000400000 */
[----:B------:R-:W-:Y:S02]  /*d880*/  FMUL R24, R25, R24 ;  /* 0x0000001819187220 */ /* 0x000fe40000400000 */
[----:B------:R-:W2:Y:S01]  /*d890*/  MUFU.RSQ R16, R16 ;  /* 0x0000001000107308 */ /* 0x000ea20000001400 */
[----:B-1----:R-:W-:Y:S01]  /*d8a0*/  @!P1 FMUL R5, R5, 4096 ;  /* 0x4580000005059820 */ /* 0x002fe20000400000 */
[-C--:B------:R-:W-:Y:S01]  /*d8b0*/  FFMA R23, R6, R24.reuse, R23 ;  /* 0x0000001806177223 */ /* 0x080fe20000000017 */
[----:B------:R-:W-:Y:S02]  /*d8c0*/  FFMA R4, R7, R24, R4 ;  /* 0x0000001807047223 */ /* 0x000fe40000000004 */
[----:B------:R-:W-:-:S03]  /*d8d0*/  FMUL R6, R5, R5 ;  /* 0x0000000505067220 */ /* 0x000fc60000400000 */
[----:B------:R-:W1:Y:S01]  /*d8e0*/  MUFU.RSQ R15, R15 ;  /* 0x0000000f000f7308 */ /* 0x000e620000001400 */
[----:B0-----:R-:W-:Y:S01]  /*d8f0*/  @!P2 FMUL R22, R22, 4096 ;  /* 0x458000001616a820 */ /* 0x001fe20000400000 */
[----:B------:R-:W-:-:S03]  /*d900*/  FMUL R6, R5, R6 ;  /* 0x0000000605067220 */ /* 0x000fc60000400000 */
[----:B------:R-:W-:Y:S01]  /*d910*/  FMUL R25, R22, R22 ;  /* 0x0000001616197220 */ /* 0x000fe20000400000 */
[-C--:B------:R-:W-:Y:S01]  /*d920*/  FFMA R23, R8, R6.reuse, R23 ;  /* 0x0000000608177223 */ /* 0x080fe20000000017 */
[----:B------:R-:W-:Y:S01]  /*d930*/  FFMA R4, R9, R6, R4 ;  /* 0x0000000609047223 */ /* 0x000fe20000000004 */
[----:B--2---:R-:W-:Y:S01]  /*d940*/  @!P3 FMUL R16, R16, 4096 ;  /* 0x458000001010b820 */ /* 0x004fe20000400000 */
[----:B------:R-:W-:-:S03]  /*d950*/  FMUL R25, R22, R25 ;  /* 0x0000001916197220 */ /* 0x000fc60000400000 */
[----:B------:R-:W-:Y:S01]  /*d960*/  FMUL R5, R16, R16 ;  /* 0x0000001010057220 */ /* 0x000fe20000400000 */
[-C--:B------:R-:W-:Y:S01]  /*d970*/  FFMA R23, R10, R25.reuse, R23 ;  /* 0x000000190a177223 */ /* 0x080fe20000000017 */
[----:B------:R-:W-:Y:S01]  /*d980*/  FFMA R4, R11, R25, R4 ;  /* 0x000000190b047223 */ /* 0x000fe20000000004 */
[----:B-1----:R-:W-:Y:S01]  /*d990*/  @!P4 FMUL R15, R15, 4096 ;  /* 0x458000000f0fc820 */ /* 0x002fe20000400000 */
[----:B------:R-:W-:-:S03]  /*d9a0*/  FMUL R5, R16, R5 ;  /* 0x0000000510057220 */ /* 0x000fc60000400000 */
[----:B------:R-:W-:Y:S01]  /*d9b0*/  FMUL R6, R15, R15 ;  /* 0x0000000f0f067220 */ /* 0x000fe20000400000 */
[-C--:B------:R-:W-:Y:S01]  /*d9c0*/  FFMA R23, R12, R5.reuse, R23 ;  /* 0x000000050c177223 */ /* 0x080fe20000000017 */
[----:B------:R-:W-:Y:S02]  /*d9d0*/  FFMA R4, R13, R5, R4 ;  /* 0x000000050d047223 */ /* 0x000fe40000000004 */
[----:B------:R-:W-:-:S04]  /*d9e0*/  FMUL R6, R15, R6 ;  /* 0x000000060f067220 */ /* 0x000fc80000400000 */
[-C--:B------:R-:W-:Y:S01]  /*d9f0*/  FFMA R15, R14, R6.reuse, R23 ;  /* 0x000000060e0f7223 */ /* 0x080fe20000000017 */
[----:B------:R-:W-:Y:S01]  /*da00*/  FFMA R12, R17, R6, R4 ;  /* 0x00000006110c7223 */ /* 0x000fe20000000004 */
[----:B------:R-:W-:Y:S06]  /*da10*/  BRA.U UP0, `(.L_x_0) ;  /* 0xffffff2500d87547 */ /* 0x000fec000b83ffff */
[----:B------:R-:W0:Y:S02]  /*da20*/  LDC.64 R2, c[0x0][0x388] ;  /* 0x0000e200ff027b82 */ /* 0x000e240000000a00 */
[----:B0-----:R-:W-:-:S05]  /*da30*/  IMAD.WIDE R2, R0, 0x10, R2 ;  /* 0x0000001000027825 */ /* 0x001fca00078e0202 */
[----:B------:R-:W2:Y:S02]  /*da40*/  LDG.E.64 R4, desc[UR8][R2.64] ;  /* 0x0000000802047981 */ /* 0x000ea4000c1e1b00 */
[----:B--2---:R-:W-:Y:S01]  /*da50*/  FFMA R4, R15, 9.9999997473787516356e-06, R4 ;  /* 0x3727c5ac0f047823 */ /* 0x004fe20000000004 */
[----:B------:R-:W-:-:S05]  /*da60*/  FFMA R5, R12, 9.9999997473787516356e-06, R5 ;  /* 0x3727c5ac0c057823 */ /* 0x000fca0000000005 */
[----:B------:R-:W-:Y:S04]  /*da70*/  STG.E.64 desc[UR8][R2.64], R4 ;  /* 0x0000000402007986 */ /* 0x000fe8000c101b08 */
[----:B------:R-:W2:Y:S02]  /*da80*/  LDG.E.64 R6, desc[UR8][R20.64] ;  /* 0x0000000814067981 */ /* 0x000ea4000c1e1b00 */
[----:B--2---:R-:W-:Y:S01]  /*da90*/  FFMA R6, R4, 9.9999997473787516356e-06, R6 ;  /* 0x3727c5ac04067823 */ /* 0x004fe20000000006 */
[----:B------:R-:W-:-:S05]  /*daa0*/  FFMA R7, R5, 9.9999997473787516356e-06, R7 ;  /* 0x3727c5ac05077823 */ /* 0x000fca0000000007 */
[----:B------:R-:W-:Y:S01]  /*dab0*/  STG.E.64 desc[UR8][R20.64], R6 ;  /* 0x0000000614007986 */ /* 0x000fe2000c101b08 */
[----:B------:R-:W-:Y:S05]  /*dac0*/  EXIT ;  /* 0x000000000000794d */ /* 0x000fea0003800000 */
.L_x_1:
[----:B------:R-:W-:-:S00]  /*dad0*/  BRA `(.L_x_1) ;  /* 0xfffffffc00fc7947 */ /* 0x000fc0000383ffff */
[----:B------:R-:W-:-:S00]  /*dae0*/  NOP ;  /* 0x0000000000007918 */ /* 0x000fc00000000000 */
        /* <DEDUP_REMOVED lines=9> */
.L_x_2:


//--------------------- .nv.shared._Z10applyForceP6float4S0_S0_fi --------------------------
	.section	.nv.shared._Z10applyForceP6float4S0_S0_fi,"aw",@nobits
	.sectionflags	@""
	.align	8
.nv.shared._Z10applyForceP6float4S0_S0_fi:
	.zero		3072


//--------------------- .nv.shared.reserved.0     --------------------------
	.section	.nv.shared.reserved.0,"aw",@nobits
	.weak		__nv_reservedSMEM_offset_0_alias
	.size		__nv_reservedSMEM_offset_0_alias, 0, 64
	.other		__nv_reservedSMEM_offset_0_alias,@"STO_CUDA_RESERVED_SHARED STV_DEFAULT"
__nv_reservedSMEM_offset_0_alias:
	.zero		0
	.zero		64


//--------------------- .nv.constant0._Z10applyForceP6float4S0_S0_fi --------------------------
	.section	.nv.constant0._Z10applyForceP6float4S0_S0_fi,"a",@progbits
	.sectionflags	@""
	.align	4
.nv.constant0._Z10applyForceP6float4S0_S0_fi:
	.zero		928


//--------------------- SYMBOLS --------------------------

	.type		.nv.reservedSmem.offset0,@object
	.size		.nv.reservedSmem.offset0,0x4
	.type		.nv.reservedSmem.cap,@object
	.size		.nv.reservedSmem.cap,0x4
